//
// Generated by NVIDIA NVVM Compiler
//
// Compiler Build ID: CL-36424714
// Cuda compilation tools, release 13.0, V13.0.88
// Based on NVVM 20.0.0
//

.version 9.0
.target sm_100
.address_size 64

	// .globl	_Z19setup_curand_kernelP17curandStateXORWOWm
.global .align 4 .b8 precalc_xorwow_matrix[102400];
.global .align 4 .b8 precalc_xorwow_offset_matrix[102400];
.global .align 4 .b8 mrg32k3aM1[2304];
.global .align 4 .b8 mrg32k3aM2[2304];
.global .align 4 .b8 mrg32k3aM1SubSeq[2016];
.global .align 4 .b8 mrg32k3aM2SubSeq[2016];
.global .align 4 .b8 mrg32k3aM1Seq[2304];
.global .align 4 .b8 mrg32k3aM2Seq[2304];
.const .align 8 .b8 __cr_lgamma_table[72];

.visible .entry _Z19setup_curand_kernelP17curandStateXORWOWm(
	.param .u64 .ptr .align 1 _Z19setup_curand_kernelP17curandStateXORWOWm_param_0,
	.param .u64 _Z19setup_curand_kernelP17curandStateXORWOWm_param_1
)
{
	.reg .pred 	%p<24>;
	.reg .b32 	%r<413>;
	.reg .b64 	%rd<19>;

	ld.param.u64 	%rd8, [_Z19setup_curand_kernelP17curandStateXORWOWm_param_0];
	ld.param.u64 	%rd9, [_Z19setup_curand_kernelP17curandStateXORWOWm_param_1];
	cvta.to.global.u64 	%rd10, %rd8;
	mov.u32 	%r182, %ctaid.x;
	mov.u32 	%r183, %ntid.x;
	mov.u32 	%r184, %tid.x;
	mad.lo.s32 	%r185, %r182, %r183, %r184;
	cvt.s64.s32 	%rd18, %r185;
	mul.wide.s32 	%rd11, %r185, 48;
	add.s64 	%rd2, %rd10, %rd11;
	cvt.u32.u64 	%r186, %rd9;
	xor.b32  	%r187, %r186, -1429050551;
	mul.lo.s32 	%r188, %r187, 1099087573;
	{ .reg .b32 tmp; mov.b64 {tmp, %r189}, %rd9; }
	xor.b32  	%r190, %r189, -136515619;
	mul.lo.s32 	%r191, %r190, -1703105765;
	add.s32 	%r192, %r188, %r191;
	add.s32 	%r193, %r192, 6615241;
	add.s32 	%r194, %r188, 123456789;
	st.global.v2.u32 	[%rd2], {%r193, %r194};
	xor.b32  	%r195, %r188, 362436069;
	add.s32 	%r196, %r191, 521288629;
	st.global.v2.u32 	[%rd2+8], {%r195, %r196};
	xor.b32  	%r197, %r191, 88675123;
	add.s32 	%r198, %r188, 5783321;
	st.global.v2.u32 	[%rd2+16], {%r197, %r198};
	setp.eq.s32 	%p1, %r185, 0;
	@%p1 bra 	$L__BB0_42;
	mov.b32 	%r319, 0;
$L__BB0_2:
	and.b64  	%rd4, %rd18, 3;
	setp.eq.s64 	%p2, %rd4, 0;
	@%p2 bra 	$L__BB0_41;
	mul.wide.u32 	%rd12, %r319, 3200;
	mov.u64 	%rd13, precalc_xorwow_matrix;
	add.s64 	%rd5, %rd13, %rd12;
	cvt.u32.u64 	%r2, %rd4;
	mov.b32 	%r320, 0;
$L__BB0_4:
	mov.b32 	%r333, 0;
	mov.u32 	%r334, %r333;
	mov.u32 	%r335, %r333;
	mov.u32 	%r336, %r333;
	mov.u32 	%r337, %r333;
	mov.u32 	%r326, %r333;
$L__BB0_5:
	mul.wide.u32 	%rd14, %r326, 4;
	add.s64 	%rd15, %rd2, %rd14;
	ld.global.u32 	%r10, [%rd15+4];
	shl.b32 	%r11, %r326, 5;
	mov.b32 	%r332, 0;
$L__BB0_6:
	.pragma "nounroll";
	shr.u32 	%r203, %r10, %r332;
	and.b32  	%r204, %r203, 1;
	setp.eq.b32 	%p3, %r204, 1;
	not.pred 	%p4, %p3;
	add.s32 	%r205, %r11, %r332;
	mul.lo.s32 	%r206, %r205, 5;
	mul.wide.u32 	%rd16, %r206, 4;
	add.s64 	%rd6, %rd5, %rd16;
	@%p4 bra 	$L__BB0_8;
	ld.global.u32 	%r207, [%rd6];
	xor.b32  	%r337, %r337, %r207;
	ld.global.u32 	%r208, [%rd6+4];
	xor.b32  	%r336, %r336, %r208;
	ld.global.u32 	%r209, [%rd6+8];
	xor.b32  	%r335, %r335, %r209;
	ld.global.u32 	%r210, [%rd6+12];
	xor.b32  	%r334, %r334, %r210;
	ld.global.u32 	%r211, [%rd6+16];
	xor.b32  	%r333, %r333, %r211;
$L__BB0_8:
	and.b32  	%r213, %r203, 2;
	setp.eq.s32 	%p5, %r213, 0;
	@%p5 bra 	$L__BB0_10;
	ld.global.u32 	%r214, [%rd6+20];
	xor.b32  	%r337, %r337, %r214;
	ld.global.u32 	%r215, [%rd6+24];
	xor.b32  	%r336, %r336, %r215;
	ld.global.u32 	%r216, [%rd6+28];
	xor.b32  	%r335, %r335, %r216;
	ld.global.u32 	%r217, [%rd6+32];
	xor.b32  	%r334, %r334, %r217;
	ld.global.u32 	%r218, [%rd6+36];
	xor.b32  	%r333, %r333, %r218;
$L__BB0_10:
	and.b32  	%r220, %r203, 4;
	setp.eq.s32 	%p6, %r220, 0;
	@%p6 bra 	$L__BB0_12;
	ld.global.u32 	%r221, [%rd6+40];
	xor.b32  	%r337, %r337, %r221;
	ld.global.u32 	%r222, [%rd6+44];
	xor.b32  	%r336, %r336, %r222;
	ld.global.u32 	%r223, [%rd6+48];
	xor.b32  	%r335, %r335, %r223;
	ld.global.u32 	%r224, [%rd6+52];
	xor.b32  	%r334, %r334, %r224;
	ld.global.u32 	%r225, [%rd6+56];
	xor.b32  	%r333, %r333, %r225;
$L__BB0_12:
	and.b32  	%r227, %r203, 8;
	setp.eq.s32 	%p7, %r227, 0;
	@%p7 bra 	$L__BB0_14;
	ld.global.u32 	%r228, [%rd6+60];
	xor.b32  	%r337, %r337, %r228;
	ld.global.u32 	%r229, [%rd6+64];
	xor.b32  	%r336, %r336, %r229;
	ld.global.u32 	%r230, [%rd6+68];
	xor.b32  	%r335, %r335, %r230;
	ld.global.u32 	%r231, [%rd6+72];
	xor.b32  	%r334, %r334, %r231;
	ld.global.u32 	%r232, [%rd6+76];
	xor.b32  	%r333, %r333, %r232;
$L__BB0_14:
	and.b32  	%r234, %r203, 16;
	setp.eq.s32 	%p8, %r234, 0;
	@%p8 bra 	$L__BB0_16;
	ld.global.u32 	%r235, [%rd6+80];
	xor.b32  	%r337, %r337, %r235;
	ld.global.u32 	%r236, [%rd6+84];
	xor.b32  	%r336, %r336, %r236;
	ld.global.u32 	%r237, [%rd6+88];
	xor.b32  	%r335, %r335, %r237;
	ld.global.u32 	%r238, [%rd6+92];
	xor.b32  	%r334, %r334, %r238;
	ld.global.u32 	%r239, [%rd6+96];
	xor.b32  	%r333, %r333, %r239;
$L__BB0_16:
	and.b32  	%r241, %r203, 32;
	setp.eq.s32 	%p9, %r241, 0;
	@%p9 bra 	$L__BB0_18;
	ld.global.u32 	%r242, [%rd6+100];
	xor.b32  	%r337, %r337, %r242;
	ld.global.u32 	%r243, [%rd6+104];
	xor.b32  	%r336, %r336, %r243;
	ld.global.u32 	%r244, [%rd6+108];
	xor.b32  	%r335, %r335, %r244;
	ld.global.u32 	%r245, [%rd6+112];
	xor.b32  	%r334, %r334, %r245;
	ld.global.u32 	%r246, [%rd6+116];
	xor.b32  	%r333, %r333, %r246;
$L__BB0_18:
	and.b32  	%r248, %r203, 64;
	setp.eq.s32 	%p10, %r248, 0;
	@%p10 bra 	$L__BB0_20;
	ld.global.u32 	%r249, [%rd6+120];
	xor.b32  	%r337, %r337, %r249;
	ld.global.u32 	%r250, [%rd6+124];
	xor.b32  	%r336, %r336, %r250;
	ld.global.u32 	%r251, [%rd6+128];
	xor.b32  	%r335, %r335, %r251;
	ld.global.u32 	%r252, [%rd6+132];
	xor.b32  	%r334, %r334, %r252;
	ld.global.u32 	%r253, [%rd6+136];
	xor.b32  	%r333, %r333, %r253;
$L__BB0_20:
	and.b32  	%r255, %r203, 128;
	setp.eq.s32 	%p11, %r255, 0;
	@%p11 bra 	$L__BB0_22;
	ld.global.u32 	%r256, [%rd6+140];
	xor.b32  	%r337, %r337, %r256;
	ld.global.u32 	%r257, [%rd6+144];
	xor.b32  	%r336, %r336, %r257;
	ld.global.u32 	%r258, [%rd6+148];
	xor.b32  	%r335, %r335, %r258;
	ld.global.u32 	%r259, [%rd6+152];
	xor.b32  	%r334, %r334, %r259;
	ld.global.u32 	%r260, [%rd6+156];
	xor.b32  	%r333, %r333, %r260;
$L__BB0_22:
	and.b32  	%r262, %r203, 256;
	setp.eq.s32 	%p12, %r262, 0;
	@%p12 bra 	$L__BB0_24;
	ld.global.u32 	%r263, [%rd6+160];
	xor.b32  	%r337, %r337, %r263;
	ld.global.u32 	%r264, [%rd6+164];
	xor.b32  	%r336, %r336, %r264;
	ld.global.u32 	%r265, [%rd6+168];
	xor.b32  	%r335, %r335, %r265;
	ld.global.u32 	%r266, [%rd6+172];
	xor.b32  	%r334, %r334, %r266;
	ld.global.u32 	%r267, [%rd6+176];
	xor.b32  	%r333, %r333, %r267;
$L__BB0_24:
	and.b32  	%r269, %r203, 512;
	setp.eq.s32 	%p13, %r269, 0;
	@%p13 bra 	$L__BB0_26;
	ld.global.u32 	%r270, [%rd6+180];
	xor.b32  	%r337, %r337, %r270;
	ld.global.u32 	%r271, [%rd6+184];
	xor.b32  	%r336, %r336, %r271;
	ld.global.u32 	%r272, [%rd6+188];
	xor.b32  	%r335, %r335, %r272;
	ld.global.u32 	%r273, [%rd6+192];
	xor.b32  	%r334, %r334, %r273;
	ld.global.u32 	%r274, [%rd6+196];
	xor.b32  	%r333, %r333, %r274;
$L__BB0_26:
	and.b32  	%r276, %r203, 1024;
	setp.eq.s32 	%p14, %r276, 0;
	@%p14 bra 	$L__BB0_28;
	ld.global.u32 	%r277, [%rd6+200];
	xor.b32  	%r337, %r337, %r277;
	ld.global.u32 	%r278, [%rd6+204];
	xor.b32  	%r336, %r336, %r278;
	ld.global.u32 	%r279, [%rd6+208];
	xor.b32  	%r335, %r335, %r279;
	ld.global.u32 	%r280, [%rd6+212];
	xor.b32  	%r334, %r334, %r280;
	ld.global.u32 	%r281, [%rd6+216];
	xor.b32  	%r333, %r333, %r281;
$L__BB0_28:
	and.b32  	%r283, %r203, 2048;
	setp.eq.s32 	%p15, %r283, 0;
	@%p15 bra 	$L__BB0_30;
	ld.global.u32 	%r284, [%rd6+220];
	xor.b32  	%r337, %r337, %r284;
	ld.global.u32 	%r285, [%rd6+224];
	xor.b32  	%r336, %r336, %r285;
	ld.global.u32 	%r286, [%rd6+228];
	xor.b32  	%r335, %r335, %r286;
	ld.global.u32 	%r287, [%rd6+232];
	xor.b32  	%r334, %r334, %r287;
	ld.global.u32 	%r288, [%rd6+236];
	xor.b32  	%r333, %r333, %r288;
$L__BB0_30:
	and.b32  	%r290, %r203, 4096;
	setp.eq.s32 	%p16, %r290, 0;
	@%p16 bra 	$L__BB0_32;
	ld.global.u32 	%r291, [%rd6+240];
	xor.b32  	%r337, %r337, %r291;
	ld.global.u32 	%r292, [%rd6+244];
	xor.b32  	%r336, %r336, %r292;
	ld.global.u32 	%r293, [%rd6+248];
	xor.b32  	%r335, %r335, %r293;
	ld.global.u32 	%r294, [%rd6+252];
	xor.b32  	%r334, %r334, %r294;
	ld.global.u32 	%r295, [%rd6+256];
	xor.b32  	%r333, %r333, %r295;
$L__BB0_32:
	and.b32  	%r297, %r203, 8192;
	setp.eq.s32 	%p17, %r297, 0;
	@%p17 bra 	$L__BB0_34;
	ld.global.u32 	%r298, [%rd6+260];
	xor.b32  	%r337, %r337, %r298;
	ld.global.u32 	%r299, [%rd6+264];
	xor.b32  	%r336, %r336, %r299;
	ld.global.u32 	%r300, [%rd6+268];
	xor.b32  	%r335, %r335, %r300;
	ld.global.u32 	%r301, [%rd6+272];
	xor.b32  	%r334, %r334, %r301;
	ld.global.u32 	%r302, [%rd6+276];
	xor.b32  	%r333, %r333, %r302;
$L__BB0_34:
	and.b32  	%r304, %r203, 16384;
	setp.eq.s32 	%p18, %r304, 0;
	@%p18 bra 	$L__BB0_36;
	ld.global.u32 	%r305, [%rd6+280];
	xor.b32  	%r337, %r337, %r305;
	ld.global.u32 	%r306, [%rd6+284];
	xor.b32  	%r336, %r336, %r306;
	ld.global.u32 	%r307, [%rd6+288];
	xor.b32  	%r335, %r335, %r307;
	ld.global.u32 	%r308, [%rd6+292];
	xor.b32  	%r334, %r334, %r308;
	ld.global.u32 	%r309, [%rd6+296];
	xor.b32  	%r333, %r333, %r309;
$L__BB0_36:
	and.b32  	%r311, %r203, 32768;
	setp.eq.s32 	%p19, %r311, 0;
	@%p19 bra 	$L__BB0_38;
	ld.global.u32 	%r312, [%rd6+300];
	xor.b32  	%r337, %r337, %r312;
	ld.global.u32 	%r313, [%rd6+304];
	xor.b32  	%r336, %r336, %r313;
	ld.global.u32 	%r314, [%rd6+308];
	xor.b32  	%r335, %r335, %r314;
	ld.global.u32 	%r315, [%rd6+312];
	xor.b32  	%r334, %r334, %r315;
	ld.global.u32 	%r316, [%rd6+316];
	xor.b32  	%r333, %r333, %r316;
$L__BB0_38:
	add.s32 	%r332, %r332, 16;
	setp.ne.s32 	%p20, %r332, 32;
	@%p20 bra 	$L__BB0_6;
	mad.lo.s32 	%r317, %r326, -31, %r11;
	add.s32 	%r326, %r317, 1;
	setp.ne.s32 	%p21, %r326, 5;
	@%p21 bra 	$L__BB0_5;
	st.global.u32 	[%rd2+4], %r337;
	st.global.u32 	[%rd2+8], %r336;
	st.global.u32 	[%rd2+12], %r335;
	st.global.u32 	[%rd2+16], %r334;
	st.global.u32 	[%rd2+20], %r333;
	add.s32 	%r320, %r320, 1;
	setp.lt.u32 	%p22, %r320, %r2;
	@%p22 bra 	$L__BB0_4;
$L__BB0_41:
	shr.u64 	%rd7, %rd18, 2;
	add.s32 	%r319, %r319, 1;
	setp.gt.u64 	%p23, %rd18, 3;
	mov.u64 	%rd18, %rd7;
	@%p23 bra 	$L__BB0_2;
$L__BB0_42:
	mov.b32 	%r318, 0;
	st.global.v2.u32 	[%rd2+24], {%r318, %r318};
	st.global.u32 	[%rd2+32], %r318;
	mov.b64 	%rd17, 0;
	st.global.u64 	[%rd2+40], %rd17;
	ret;

}
	// .globl	_Z10ising_stepPbfbP17curandStateXORWOW
.visible .entry _Z10ising_stepPbfbP17curandStateXORWOW(
	.param .u64 .ptr .align 1 _Z10ising_stepPbfbP17curandStateXORWOW_param_0,
	.param .f32 _Z10ising_stepPbfbP17curandStateXORWOW_param_1,
	.param .u8 _Z10ising_stepPbfbP17curandStateXORWOW_param_2,
	.param .u64 .ptr .align 1 _Z10ising_stepPbfbP17curandStateXORWOW_param_3
)
{
	.reg .pred 	%p<11>;
	.reg .b16 	%rs<16>;
	.reg .b32 	%r<61>;
	.reg .b32 	%f<19>;
	.reg .b64 	%rd<17>;

	ld.param.u64 	%rd2, [_Z10ising_stepPbfbP17curandStateXORWOW_param_0];
	ld.param.f32 	%f1, [_Z10ising_stepPbfbP17curandStateXORWOW_param_1];
	ld.param.s8 	%rs2, [_Z10ising_stepPbfbP17curandStateXORWOW_param_2];
	ld.param.u64 	%rd3, [_Z10ising_stepPbfbP17curandStateXORWOW_param_3];
	mov.u32 	%r6, %ctaid.x;
	mov.u32 	%r7, %ntid.x;
	mov.u32 	%r8, %tid.x;
	mad.lo.s32 	%r1, %r6, %r7, %r8;
	setp.gt.s32 	%p1, %r1, 1048575;
	@%p1 bra 	$L__BB1_6;
	shr.s32 	%r9, %r1, 31;
	shr.u32 	%r10, %r9, 22;
	add.s32 	%r11, %r1, %r10;
	shr.s32 	%r2, %r11, 10;
	and.b32  	%r12, %r11, -1024;
	sub.s32 	%r3, %r1, %r12;
	add.s32 	%r13, %r2, %r3;
	cvt.u16.u32 	%rs3, %r13;
	and.b16  	%rs1, %rs3, 1;
	setp.ne.s16 	%p2, %rs2, 0;
	setp.eq.s16 	%p3, %rs1, 0;
	and.pred  	%p4, %p2, %p3;
	@%p4 bra 	$L__BB1_3;
	setp.ne.s16 	%p5, %rs2, 0;
	setp.eq.s16 	%p6, %rs1, 0;
	or.pred  	%p7, %p5, %p6;
	@%p7 bra 	$L__BB1_6;
$L__BB1_3:
	cvta.to.global.u64 	%rd4, %rd2;
	add.s32 	%r14, %r2, 1;
	shr.u32 	%r15, %r14, 22;
	add.s32 	%r16, %r14, %r15;
	and.b32  	%r17, %r16, 4193280;
	sub.s32 	%r18, %r14, %r17;
	shl.b32 	%r19, %r18, 10;
	add.s32 	%r20, %r19, %r3;
	cvt.s64.s32 	%rd5, %r20;
	add.s64 	%rd6, %rd4, %rd5;
	ld.global.s8 	%r21, [%rd6];
	add.s32 	%r22, %r2, 1023;
	shr.u32 	%r23, %r22, 22;
	add.s32 	%r24, %r22, %r23;
	and.b32  	%r25, %r24, 4193280;
	sub.s32 	%r26, %r22, %r25;
	shl.b32 	%r27, %r26, 10;
	add.s32 	%r28, %r27, %r3;
	cvt.s64.s32 	%rd7, %r28;
	add.s64 	%rd8, %rd4, %rd7;
	ld.global.s8 	%r29, [%rd8];
	shl.b32 	%r30, %r2, 10;
	cvt.u16.u32 	%rs6, %r3;
	add.s16 	%rs7, %rs6, 1;
	shr.s16 	%rs8, %rs7, 15;
	shr.u16 	%rs9, %rs8, 6;
	add.s16 	%rs10, %rs7, %rs9;
	and.b16  	%rs11, %rs10, -1024;
	sub.s16 	%rs12, %rs7, %rs11;
	cvt.s32.s16 	%r31, %rs12;
	add.s32 	%r32, %r30, %r31;
	cvt.s64.s32 	%rd9, %r32;
	add.s64 	%rd10, %rd4, %rd9;
	ld.global.s8 	%r33, [%rd10];
	add.s32 	%r34, %r33, %r21;
	add.s32 	%r35, %r3, -1;
	and.b32  	%r36, %r35, 1023;
	or.b32  	%r37, %r30, %r36;
	cvt.s64.s32 	%rd11, %r37;
	add.s64 	%rd12, %rd4, %rd11;
	ld.global.s8 	%r38, [%rd12];
	add.s32 	%r39, %r34, %r38;
	add.s32 	%r40, %r39, %r29;
	add.s32 	%r41, %r40, 2147483646;
	cvt.s64.s32 	%rd13, %r1;
	add.s64 	%rd1, %rd4, %rd13;
	ld.global.s8 	%rs13, [%rd1];
	mul.wide.s16 	%r42, %rs13, 4;
	add.s32 	%r43, %r42, -2;
	mul.lo.s32 	%r44, %r41, %r43;
	shl.b32 	%r4, %r44, 1;
	cvta.to.global.u64 	%rd14, %rd3;
	mul.wide.s32 	%rd15, %r1, 48;
	add.s64 	%rd16, %rd14, %rd15;
	ld.global.v2.u32 	{%r45, %r46}, [%rd16];
	shr.u32 	%r47, %r46, 2;
	xor.b32  	%r48, %r47, %r46;
	ld.global.v2.u32 	{%r49, %r50}, [%rd16+8];
	ld.global.v2.u32 	{%r51, %r52}, [%rd16+16];
	st.global.v2.u32 	[%rd16+8], {%r50, %r51};
	shl.b32 	%r53, %r52, 4;
	shl.b32 	%r54, %r48, 1;
	xor.b32  	%r55, %r54, %r53;
	xor.b32  	%r56, %r55, %r48;
	xor.b32  	%r57, %r56, %r52;
	st.global.v2.u32 	[%rd16+16], {%r52, %r57};
	add.s32 	%r58, %r45, 362437;
	st.global.v2.u32 	[%rd16], {%r58, %r49};
	add.s32 	%r5, %r57, %r58;
	setp.lt.s32 	%p8, %r4, 1;
	@%p8 bra 	$L__BB1_5;
	cvt.rn.f32.u32 	%f2, %r5;
	fma.rn.f32 	%f3, %f2, 0f2F800000, 0f2F000000;
	cvt.rn.f32.u32 	%f4, %r4;
	neg.f32 	%f5, %f4;
	mul.f32 	%f6, %f1, %f5;
	fma.rn.f32 	%f7, %f6, 0f3BBB989D, 0f3F000000;
	cvt.sat.f32.f32 	%f8, %f7;
	mov.f32 	%f9, 0f4B400001;
	mov.f32 	%f10, 0f437C0000;
	fma.rm.f32 	%f11, %f8, %f10, %f9;
	add.f32 	%f12, %f11, 0fCB40007F;
	neg.f32 	%f13, %f12;
	fma.rn.f32 	%f14, %f6, 0f3FB8AA3B, %f13;
	fma.rn.f32 	%f15, %f6, 0f32A57060, %f14;
	mov.b32 	%r59, %f11;
	shl.b32 	%r60, %r59, 23;
	mov.b32 	%f16, %r60;
	ex2.approx.ftz.f32 	%f17, %f15;
	mul.f32 	%f18, %f17, %f16;
	setp.leu.f32 	%p9, %f18, %f3;
	@%p9 bra 	$L__BB1_6;
$L__BB1_5:
	ld.global.u8 	%rs14, [%rd1];
	setp.eq.s16 	%p10, %rs14, 0;
	selp.u16 	%rs15, 1, 0, %p10;
	st.global.u8 	[%rd1], %rs15;
$L__BB1_6:
	ret;

}


// ===== COMPILED SASS (sm_100) =====

	.target	sm_100

	.elftype	@"ET_EXEC"


//--------------------- .note.nv.tkinfo           --------------------------
	.section	.note.nv.tkinfo,"",@"SHT_NOTE"
	.sectionflags	@"SHF_NOTE_NV_TKINFO"
	.tkinfo
        /*0018*/ 	.word	0x00000002
        /*0030*/ 	.string	""
        /*0030*/ 	.string	"ptxas"
        /*0030*/ 	.string	"Cuda compilation tools, release 13.0, V13.0.88"
        /*0030*/ 	.string	"Build cuda_13.0.r13.0/compiler.36424714_0"
        /*0030*/ 	.string	"-arch sm_100 -m 64 "



//--------------------- .note.nv.cuinfo           --------------------------
	.section	.note.nv.cuinfo,"",@"SHT_NOTE"
	.sectionflags	@"SHF_NOTE_NV_CUINFO"
        /*0018*/ 	.short	0x0002
        /*001a*/ 	.short	0x0064
        /*001c*/ 	.short	0x0082
	.zero		2


//--------------------- .nv.info                  --------------------------
	.section	.nv.info,"",@"SHT_CUDA_INFO"
	.align	4


	//----- nvinfo : EIATTR_REGCOUNT
	.align		4
        /*0000*/ 	.byte	0x04, 0x2f
        /*0002*/ 	.short	(.L_10 - .L_9)
	.align		4
.L_9:
        /*0004*/ 	.word	index@(_Z19setup_curand_kernelP17curandStateXORWOWm)
        /*0008*/ 	.word	0x0000001f


	//----- nvinfo : EIATTR_FRAME_SIZE
	.align		4
.L_10:
        /*000c*/ 	.byte	0x04, 0x11
        /*000e*/ 	.short	(.L_12 - .L_11)
	.align		4
.L_11:
        /*0010*/ 	.word	index@(_Z19setup_curand_kernelP17curandStateXORWOWm)
        /*0014*/ 	.word	0x00000000


	//----- nvinfo : EIATTR_REGCOUNT
	.align		4
.L_12:
        /*0018*/ 	.byte	0x04, 0x2f
        /*001a*/ 	.short	(.L_14 - .L_13)
	.align		4
.L_13:
        /*001c*/ 	.word	index@(_Z10ising_stepPbfbP17curandStateXORWOW)
        /*0020*/ 	.word	0x00000015


	//----- nvinfo : EIATTR_FRAME_SIZE
	.align		4
.L_14:
        /*0024*/ 	.byte	0x04, 0x11
        /*0026*/ 	.short	(.L_16 - .L_15)
	.align		4
.L_15:
        /*0028*/ 	.word	index@(_Z10ising_stepPbfbP17curandStateXORWOW)
        /*002c*/ 	.word	0x00000000


	//----- nvinfo : EIATTR_MIN_STACK_SIZE
	.align		4
.L_16:
        /*0030*/ 	.byte	0x04, 0x12
        /*0032*/ 	.short	(.L_18 - .L_17)
	.align		4
.L_17:
        /*0034*/ 	.word	index@(_Z10ising_stepPbfbP17curandStateXORWOW)
        /*0038*/ 	.word	0x00000000


	//----- nvinfo : EIATTR_MIN_STACK_SIZE
	.align		4
.L_18:
        /*003c*/ 	.byte	0x04, 0x12
        /*003e*/ 	.short	(.L_20 - .L_19)
	.align		4
.L_19:
        /*0040*/ 	.word	index@(_Z19setup_curand_kernelP17curandStateXORWOWm)
        /*0044*/ 	.word	0x00000000
.L_20:


//--------------------- .nv.compat                --------------------------
	.section	.nv.compat,"",@"SHT_CUDA_COMPAT_INFO"
	.align	4
        /*0000*/ 	.byte	0x02, 0x09, 0x00, 0x00, 0x02, 0x02, 0x01, 0x00, 0x02, 0x05, 0x05, 0x00, 0x03, 0x07, 0x01, 0x01
        /*0010*/ 	.byte	0x02, 0x03, 0x00, 0x00, 0x02, 0x06, 0x01, 0x00, 0x04, 0x0b, 0x08, 0x00, 0x09, 0x00, 0x00, 0x00
        /*0020*/ 	.byte	0x00, 0x00, 0x00, 0x00


//--------------------- .nv.info._Z10ising_stepPbfbP17curandStateXORWOW --------------------------
	.section	.nv.info._Z10ising_stepPbfbP17curandStateXORWOW,"",@"SHT_CUDA_INFO"
	.sectionflags	@""
	.align	4


	//----- nvinfo : EIATTR_CUDA_API_VERSION
	.align		4
        /*0000*/ 	.byte	0x04, 0x37
        /*0002*/ 	.short	(.L_22 - .L_21)
.L_21:
        /*0004*/ 	.word	0x00000082


	//----- nvinfo : EIATTR_KPARAM_INFO
	.align		4
.L_22:
        /*0008*/ 	.byte	0x04, 0x17
        /*000a*/ 	.short	(.L_24 - .L_23)
.L_23:
        /*000c*/ 	.word	0x00000000
        /*0010*/ 	.short	0x0003
        /*0012*/ 	.short	0x0010
        /*0014*/ 	.byte	0x00, 0xf5, 0x21, 0x00


	//----- nvinfo : EIATTR_KPARAM_INFO
	.align		4
.L_24:
        /*0018*/ 	.byte	0x04, 0x17
        /*001a*/ 	.short	(.L_26 - .L_25)
.L_25:
        /*001c*/ 	.word	0x00000000
        /*0020*/ 	.short	0x0002
        /*0022*/ 	.short	0x000c
        /*0024*/ 	.byte	0x00, 0xf0, 0x05, 0x00


	//----- nvinfo : EIATTR_KPARAM_INFO
	.align		4
.L_26:
        /*0028*/ 	.byte	0x04, 0x17
        /*002a*/ 	.short	(.L_28 - .L_27)
.L_27:
        /*002c*/ 	.word	0x00000000
        /*0030*/ 	.short	0x0001
        /*0032*/ 	.short	0x0008
        /*0034*/ 	.byte	0x00, 0xf0, 0x11, 0x00


	//----- nvinfo : EIATTR_KPARAM_INFO
	.align		4
.L_28:
        /*0038*/ 	.byte	0x04, 0x17
        /*003a*/ 	.short	(.L_30 - .L_29)
.L_29:
        /*003c*/ 	.word	0x00000000
        /*0040*/ 	.short	0x0000
        /*0042*/ 	.short	0x0000
        /*0044*/ 	.byte	0x00, 0xf5, 0x21, 0x00


	//----- nvinfo : EIATTR_SPARSE_MMA_MASK
	.align		4
.L_30:
        /*0048*/ 	.byte	0x03, 0x50
        /*004a*/ 	.short	0x0000


	//----- nvinfo : EIATTR_MAXREG_COUNT
	.align		4
        /*004c*/ 	.byte	0x03, 0x1b
        /*004e*/ 	.short	0x00ff


	//----- nvinfo : EIATTR_MERCURY_ISA_VERSION
	.align		4
        /*0050*/ 	.byte	0x03, 0x5f
        /*0052*/ 	.short	0x0101


	//----- nvinfo : EIATTR_VRC_CTA_INIT_COUNT
	.align		4
        /*0054*/ 	.byte	0x02, 0x4a
	.zero		1
	.zero		1


	//----- nvinfo : EIATTR_EXIT_INSTR_OFFSETS
	.align		4
        /*0058*/ 	.byte	0x04, 0x1c
        /*005a*/ 	.short	(.L_32 - .L_31)


	//   ....[0]....
.L_31:
        /*005c*/ 	.word	0x00000060


	//   ....[1]....
        /*0060*/ 	.word	0x00000160


	//   ....[2]....
        /*0064*/ 	.word	0x000006d0


	//   ....[3]....
        /*0068*/ 	.word	0x00000730


	//----- nvinfo : EIATTR_CRS_STACK_SIZE
	.align		4
.L_32:
        /*006c*/ 	.byte	0x04, 0x1e
        /*006e*/ 	.short	(.L_34 - .L_33)
.L_33:
        /*0070*/ 	.word	0x00000000


	//----- nvinfo : EIATTR_CBANK_PARAM_SIZE
	.align		4
.L_34:
        /*0074*/ 	.byte	0x03, 0x19
        /*0076*/ 	.short	0x0018


	//----- nvinfo : EIATTR_PARAM_CBANK
	.align		4
        /*0078*/ 	.byte	0x04, 0x0a
        /*007a*/ 	.short	(.L_36 - .L_35)
	.align		4
.L_35:
        /*007c*/ 	.word	index@(.nv.constant0._Z10ising_stepPbfbP17curandStateXORWOW)
        /*0080*/ 	.short	0x0380
        /*0082*/ 	.short	0x0018


	//----- nvinfo : EIATTR_SW_WAR
	.align		4
.L_36:
        /*0084*/ 	.byte	0x04, 0x36
        /*0086*/ 	.short	(.L_38 - .L_37)
.L_37:
        /*0088*/ 	.word	0x00000008
.L_38:


//--------------------- .nv.info._Z19setup_curand_kernelP17curandStateXORWOWm --------------------------
	.section	.nv.info._Z19setup_curand_kernelP17curandStateXORWOWm,"",@"SHT_CUDA_INFO"
	.sectionflags	@""
	.align	4


	//----- nvinfo : EIATTR_CUDA_API_VERSION
	.align		4
        /*0000*/ 	.byte	0x04, 0x37
        /*0002*/ 	.short	(.L_40 - .L_39)
.L_39:
        /*0004*/ 	.word	0x00000082


	//----- nvinfo : EIATTR_KPARAM_INFO
	.align		4
.L_40:
        /*0008*/ 	.byte	0x04, 0x17
        /*000a*/ 	.short	(.L_42 - .L_41)
.L_41:
        /*000c*/ 	.word	0x00000000
        /*0010*/ 	.short	0x0001
        /*0012*/ 	.short	0x0008
        /*0014*/ 	.byte	0x00, 0xf0, 0x21, 0x00


	//----- nvinfo : EIATTR_KPARAM_INFO
	.align		4
.L_42:
        /*0018*/ 	.byte	0x04, 0x17
        /*001a*/ 	.short	(.L_44 - .L_43)
.L_43:
        /*001c*/ 	.word	0x00000000
        /*0020*/ 	.short	0x0000
        /*0022*/ 	.short	0x0000
        /*0024*/ 	.byte	0x00, 0xf5, 0x21, 0x00


	//----- nvinfo : EIATTR_SPARSE_MMA_MASK
	.align		4
.L_44:
        /*0028*/ 	.byte	0x03, 0x50
        /*002a*/ 	.short	0x0000


	//----- nvinfo : EIATTR_MAXREG_COUNT
	.align		4
        /*002c*/ 	.byte	0x03, 0x1b
        /*002e*/ 	.short	0x00ff


	//----- nvinfo : EIATTR_MERCURY_ISA_VERSION
	.align		4
        /*0030*/ 	.byte	0x03, 0x5f
        /*0032*/ 	.short	0x0101


	//----- nvinfo : EIATTR_VRC_CTA_INIT_COUNT
	.align		4
        /*0034*/ 	.byte	0x02, 0x4a
	.zero		1
	.zero		1


	//----- nvinfo : EIATTR_EXIT_INSTR_OFFSETS
	.align		4
        /*0038*/ 	.byte	0x04, 0x1c
        /*003a*/ 	.short	(.L_46 - .L_45)


	//   ....[0]....
.L_45:
        /*003c*/ 	.word	0x00000ed0


	//----- nvinfo : EIATTR_CRS_STACK_SIZE
	.align		4
.L_46:
        /*0040*/ 	.byte	0x04, 0x1e
        /*0042*/ 	.short	(.L_48 - .L_47)
.L_47:
        /*0044*/ 	.word	0x00000000


	//----- nvinfo : EIATTR_CBANK_PARAM_SIZE
	.align		4
.L_48:
        /*0048*/ 	.byte	0x03, 0x19
        /*004a*/ 	.short	0x0010


	//----- nvinfo : EIATTR_PARAM_CBANK
	.align		4
        /*004c*/ 	.byte	0x04, 0x0a
        /*004e*/ 	.short	(.L_50 - .L_49)
	.align		4
.L_49:
        /*0050*/ 	.word	index@(.nv.constant0._Z19setup_curand_kernelP17curandStateXORWOWm)
        /*0054*/ 	.short	0x0380
        /*0056*/ 	.short	0x0010


	//----- nvinfo : EIATTR_SW_WAR
	.align		4
.L_50:
        /*0058*/ 	.byte	0x04, 0x36
        /*005a*/ 	.short	(.L_52 - .L_51)
.L_51:
        /*005c*/ 	.word	0x00000008
.L_52:


//--------------------- .nv.callgraph             --------------------------
	.section	.nv.callgraph,"",@"SHT_CUDA_CALLGRAPH"
	.align	4
	.sectionentsize	8
	.align		4
        /*0000*/ 	.word	0x00000000
	.align		4
        /*0004*/ 	.word	0xffffffff
	.align		4
        /*0008*/ 	.word	0x00000000
	.align		4
        /*000c*/ 	.word	0xfffffffe
	.align		4
        /*0010*/ 	.word	0x00000000
	.align		4
        /*0014*/ 	.word	0xfffffffd
	.align		4
        /*0018*/ 	.word	0x00000000
	.align		4
        /*001c*/ 	.word	0xfffffffc


//--------------------- .nv.constant4             --------------------------
	.section	.nv.constant4,"a",@progbits
	.align	8
	.align		8
.nv.constant4:
        /*0000*/ 	.dword	precalc_xorwow_matrix
	.align		8
        /*0008*/ 	.dword	precalc_xorwow_offset_matrix
	.align		8
        /*0010*/ 	.dword	mrg32k3aM1
	.align		8
        /*0018*/ 	.dword	mrg32k3aM2
	.align		8
        /*0020*/ 	.dword	mrg32k3aM1SubSeq
	.align		8
        /*0028*/ 	.dword	mrg32k3aM2SubSeq
	.align		8
        /*0030*/ 	.dword	mrg32k3aM1Seq
	.align		8
        /*0038*/ 	.dword	mrg32k3aM2Seq


//--------------------- .nv.constant3             --------------------------
	.section	.nv.constant3,"a",@progbits
	.align	8
.nv.constant3:
	.type		__cr_lgamma_table,@object
	.size		__cr_lgamma_table,(.L_8 - __cr_lgamma_table)
__cr_lgamma_table:
        /*0000*/ 	.byte	0x00, 0x00, 0x00, 0x00, 0x00, 0x00, 0x00, 0x00, 0x00, 0x00, 0x00, 0x00, 0x00, 0x00, 0x00, 0x00
        /*0010*/ 	.byte	0xef, 0x39, 0xfa, 0xfe, 0x42, 0x2e, 0xe6, 0x3f, 0x02, 0x20, 0x2a, 0xfa, 0x0b, 0xab, 0xfc, 0x3f
        /*0020*/ 	.byte	0xf9, 0x2c, 0x92, 0x7c, 0xa7, 0x6c, 0x09, 0x40, 0xc9, 0x79, 0x44, 0x3c, 0x64, 0x26, 0x13, 0x40
        /*0030*/ 	.byte	0xca, 0x01, 0xcf, 0x3a, 0x27, 0x51, 0x1a, 0x40, 0x30, 0xcc, 0x2d, 0xf3, 0xe1, 0x0c, 0x21, 0x40
        /*0040*/ 	.byte	0x0d, 0xb7, 0xfc, 0x82, 0x8e, 0x35, 0x25, 0x40
.L_8:


//--------------------- .text._Z10ising_stepPbfbP17curandStateXORWOW --------------------------
	.section	.text._Z10ising_stepPbfbP17curandStateXORWOW,"ax",@progbits
	.align	128
        .global         _Z10ising_stepPbfbP17curandStateXORWOW
        .type           _Z10ising_stepPbfbP17curandStateXORWOW,@function
        .size           _Z10ising_stepPbfbP17curandStateXORWOW,(.L_x_14 - _Z10ising_stepPbfbP17curandStateXORWOW)
        .other          _Z10ising_stepPbfbP17curandStateXORWOW,@"STO_CUDA_ENTRY STV_DEFAULT"
_Z10ising_stepPbfbP17curandStateXORWOW:
.text._Z10ising_stepPbfbP17curandStateXORWOW:
[----:B------:R-:W-:Y:S01]  /*0000*/  LDC R1, c[0x0][0x37c] ;  /* 0x0000df00ff017b82 */ /* 0x000fe20000000800 */
[----:B------:R-:W0:Y:S07]  /*0010*/  S2R R0, SR_TID.X ;  /* 0x0000000000007919 */ /* 0x000e2e0000002100 */
[----:B------:R-:W0:Y:S08]  /*0020*/  S2UR UR4, SR_CTAID.X ;  /* 0x00000000000479c3 */ /* 0x000e300000002500 */
[----:B------:R-:W0:Y:S02]  /*0030*/  LDC R5, c[0x0][0x360] ;  /* 0x0000d800ff057b82 */ /* 0x000e240000000800 */
[----:B0-----:R-:W-:-:S05]  /*0040*/  IMAD R5, R5, UR4, R0 ;  /* 0x0000000405057c24 */ /* 0x001fca000f8e0200 */
[----:B------:R-:W-:-:S13]  /*0050*/  ISETP.GT.AND P0, PT, R5, 0xfffff, PT ;  /* 0x000fffff0500780c */ /* 0x000fda0003f04270 */
[----:B------:R-:W-:Y:S05]  /*0060*/  @P0 EXIT ;  /* 0x000000000000094d */ /* 0x000fea0003800000 */
[----:B------:R-:W0:Y:S01]  /*0070*/  LDCU.U8 UR4, c[0x0][0x38c] ;  /* 0x00007180ff0477ac */ /* 0x000e220008000000 */
[----:B------:R-:W-:Y:S01]  /*0080*/  SHF.R.S32.HI R0, RZ, 0x1f, R5 ;  /* 0x0000001fff007819 */ /* 0x000fe20000011405 */
[----:B------:R-:W-:Y:S01]  /*0090*/  BSSY.RECONVERGENT B0, `(.L_x_0) ;  /* 0x000000e000007945 */ /* 0x000fe20003800200 */
[----:B------:R-:W1:Y:S02]  /*00a0*/  LDCU.64 UR6, c[0x0][0x358] ;  /* 0x00006b00ff0677ac */ /* 0x000e640008000a00 */
[----:B------:R-:W-:-:S04]  /*00b0*/  LEA.HI R0, R0, R5, RZ, 0xa ;  /* 0x0000000500007211 */ /* 0x000fc800078f50ff */
[----:B------:R-:W-:Y:S02]  /*00c0*/  LOP3.LUT R2, R0, 0xfffffc00, RZ, 0xc0, !PT ;  /* 0xfffffc0000027812 */ /* 0x000fe400078ec0ff */
[----:B------:R-:W-:-:S03]  /*00d0*/  SHF.R.S32.HI R3, RZ, 0xa, R0 ;  /* 0x0000000aff037819 */ /* 0x000fc60000011400 */
[----:B------:R-:W-:Y:S01]  /*00e0*/  IMAD.IADD R0, R5, 0x1, -R2 ;  /* 0x0000000105007824 */ /* 0x000fe200078e0a02 */
[----:B0-----:R-:W-:-:S03]  /*00f0*/  UPRMT UR4, UR4, 0x8880, URZ ;  /* 0x0000888004047896 */ /* 0x001fc600080000ff */
[----:B------:R-:W-:-:S03]  /*0100*/  IMAD.IADD R2, R3, 0x1, R0 ;  /* 0x0000000103027824 */ /* 0x000fc600078e0200 */
[----:B------:R-:W-:Y:S02]  /*0110*/  ISETP.NE.AND P1, PT, RZ, UR4, PT ;  /* 0x00000004ff007c0c */ /* 0x000fe4000bf25270 */
[----:B------:R-:W-:-:S13]  /*0120*/  LOP3.LUT P0, R2, R2, 0x1, RZ, 0xc0, !PT ;  /* 0x0000000102027812 */ /* 0x000fda000780c0ff */
[----:B-1----:R-:W-:Y:S05]  /*0130*/  @!P0 BRA P1, `(.L_x_1) ;  /* 0x00000000000c8947 */ /* 0x002fea0000800000 */
[----:B------:R-:W-:-:S04]  /*0140*/  ISETP.NE.AND P0, PT, R2, RZ, PT ;  /* 0x000000ff0200720c */ /* 0x000fc80003f05270 */
[----:B------:R-:W-:-:S13]  /*0150*/  ISETP.NE.OR P0, PT, RZ, UR4, !P0 ;  /* 0x00000004ff007c0c */ /* 0x000fda000c705670 */
[----:B------:R-:W-:Y:S05]  /*0160*/  @P0 EXIT ;  /* 0x000000000000094d */ /* 0x000fea0003800000 */
.L_x_1:
[----:B------:R-:W-:Y:S05]  /*0170*/  BSYNC.RECONVERGENT B0 ;  /* 0x0000000000007941 */ /* 0x000fea0003800200 */
.L_x_0:
[----:B------:R-:W-:Y:S01]  /*0180*/  VIADD R9, R0, 0x1 ;  /* 0x0000000100097836 */ /* 0x000fe20000000000 */
[----:B------:R-:W0:Y:S01]  /*0190*/  LDCU.64 UR4, c[0x0][0x380] ;  /* 0x00007000ff0477ac */ /* 0x000e220008000a00 */
[C---:B------:R-:W-:Y:S02]  /*01a0*/  VIADD R4, R3.reuse, 0x1 ;  /* 0x0000000103047836 */ /* 0x040fe40000000000 */
[----:B------:R-:W-:Y:S01]  /*01b0*/  VIADD R8, R3, 0x3ff ;  /* 0x000003ff03087836 */ /* 0x000fe20000000000 */
[----:B------:R-:W-:Y:S01]  /*01c0*/  PRMT R2, R9, 0x9910, RZ ;  /* 0x0000991009027816 */ /* 0x000fe200000000ff */
[----:B------:R-:W-:Y:S01]  /*01d0*/  IMAD.SHL.U32 R10, R3, 0x400, RZ ;  /* 0x00000400030a7824 */ /* 0x000fe200078e00ff */
[----:B------:R-:W-:Y:S01]  /*01e0*/  LEA.HI R6, R4, R4, RZ, 0xa ;  /* 0x0000000404067211 */ /* 0x000fe200078f50ff */
[----:B------:R-:W-:Y:S01]  /*01f0*/  VIADD R13, R0, 0xffffffff ;  /* 0xffffffff000d7836 */ /* 0x000fe20000000000 */
[----:B------:R-:W-:Y:S02]  /*0200*/  SHF.R.S32.HI R2, RZ, 0xf, R2 ;  /* 0x0000000fff027819 */ /* 0x000fe40000011402 */
[----:B------:R-:W-:-:S02]  /*0210*/  LOP3.LUT R7, R6, 0x3ffc00, RZ, 0xc0, !PT ;  /* 0x003ffc0006077812 */ /* 0x000fc400078ec0ff */
[----:B------:R-:W-:Y:S02]  /*0220*/  LOP3.LUT R2, R2, 0xffff, RZ, 0xc0, !PT ;  /* 0x0000ffff02027812 */ /* 0x000fe400078ec0ff */
[----:B------:R-:W-:Y:S01]  /*0230*/  LEA.HI R6, R8, R8, RZ, 0xa ;  /* 0x0000000808067211 */ /* 0x000fe200078f50ff */
[----:B------:R-:W-:Y:S01]  /*0240*/  IMAD.IADD R7, R4, 0x1, -R7 ;  /* 0x0000000104077824 */ /* 0x000fe200078e0a07 */
[----:B------:R-:W-:Y:S02]  /*0250*/  LEA.HI R2, R2, R9, RZ, 0x1a ;  /* 0x0000000902027211 */ /* 0x000fe400078fd0ff */
[----:B------:R-:W-:Y:S01]  /*0260*/  LOP3.LUT R13, R10, 0x3ff, R13, 0xf8, !PT ;  /* 0x000003ff0a0d7812 */ /* 0x000fe200078ef80d */
[----:B------:R-:W-:Y:S01]  /*0270*/  IMAD R4, R7, 0x400, R0 ;  /* 0x0000040007047824 */ /* 0x000fe200078e0200 */
[----:B------:R-:W-:-:S05]  /*0280*/  LOP3.LUT R2, R2, 0xfc00, RZ, 0xc0, !PT ;  /* 0x0000fc0002027812 */ /* 0x000fca00078ec0ff */
[----:B------:R-:W-:-:S05]  /*0290*/  IMAD.MOV R2, RZ, RZ, -R2 ;  /* 0x000000ffff027224 */ /* 0x000fca00078e0a02 */
[----:B------:R-:W-:Y:S02]  /*02a0*/  PRMT R12, R2, 0x7710, RZ ;  /* 0x00007710020c7816 */ /* 0x000fe400000000ff */
[----:B------:R-:W1:Y:S03]  /*02b0*/  LDC.64 R2, c[0x0][0x390] ;  /* 0x0000e400ff027b82 */ /* 0x000e660000000a00 */
[----:B------:R-:W-:Y:S01]  /*02c0*/  IMAD.IADD R11, R9, 0x1, R12 ;  /* 0x00000001090b7824 */ /* 0x000fe200078e020c */
[----:B------:R-:W-:Y:S02]  /*02d0*/  LOP3.LUT R9, R6, 0x3ffc00, RZ, 0xc0, !PT ;  /* 0x003ffc0006097812 */ /* 0x000fe400078ec0ff */
[----:B0-----:R-:W-:Y:S02]  /*02e0*/  IADD3 R6, P0, PT, R13, UR4, RZ ;  /* 0x000000040d067c10 */ /* 0x001fe4000ff1e0ff */
[----:B------:R-:W-:Y:S01]  /*02f0*/  PRMT R11, R11, 0x9910, RZ ;  /* 0x000099100b0b7816 */ /* 0x000fe200000000ff */
[----:B------:R-:W-:Y:S01]  /*0300*/  IMAD.IADD R9, R8, 0x1, -R9 ;  /* 0x0000000108097824 */ /* 0x000fe200078e0a09 */
[----:B------:R-:W-:-:S02]  /*0310*/  LEA.HI.X.SX32 R7, R13, UR5, 0x1, P0 ;  /* 0x000000050d077c11 */ /* 0x000fc400080f0eff */
[----:B------:R-:W-:Y:S01]  /*0320*/  IADD3 R12, P0, PT, R4, UR4, RZ ;  /* 0x00000004040c7c10 */ /* 0x000fe2000ff1e0ff */
[----:B------:R-:W-:Y:S02]  /*0330*/  IMAD.IADD R11, R10, 0x1, R11 ;  /* 0x000000010a0b7824 */ /* 0x000fe400078e020b */
[----:B------:R-:W-:Y:S01]  /*0340*/  IMAD R9, R9, 0x400, R0 ;  /* 0x0000040009097824 */ /* 0x000fe200078e0200 */
[----:B------:R-:W-:Y:S01]  /*0350*/  LEA.HI.X.SX32 R13, R4, UR5, 0x1, P0 ;  /* 0x00000005040d7c11 */ /* 0x000fe200080f0eff */
[----:B------:R-:W2:Y:S01]  /*0360*/  LDG.E.S8 R0, desc[UR6][R6.64] ;  /* 0x0000000606007981 */ /* 0x000ea2000c1e1300 */
[----:B------:R-:W-:Y:S02]  /*0370*/  IADD3 R16, P1, PT, R11, UR4, RZ ;  /* 0x000000040b107c10 */ /* 0x000fe4000ff3e0ff */
[----:B------:R-:W-:Y:S01]  /*0380*/  IADD3 R14, P0, PT, R9, UR4, RZ ;  /* 0x00000004090e7c10 */ /* 0x000fe2000ff1e0ff */
[----:B------:R-:W2:Y:S01]  /*0390*/  LDG.E.S8 R12, desc[UR6][R12.64] ;  /* 0x000000060c0c7981 */ /* 0x000ea2000c1e1300 */
[----:B------:R-:W-:Y:S01]  /*03a0*/  LEA.HI.X.SX32 R17, R11, UR5, 0x1, P1 ;  /* 0x000000050b117c11 */ /* 0x000fe200088f0eff */
[----:B-1----:R-:W-:Y:S01]  /*03b0*/  IMAD.WIDE R2, R5, 0x30, R2 ;  /* 0x0000003005027825 */ /* 0x002fe200078e0202 */
[----:B------:R-:W-:-:S04]  /*03c0*/  LEA.HI.X.SX32 R15, R9, UR5, 0x1, P0 ;  /* 0x00000005090f7c11 */ /* 0x000fc800080f0eff */
[----:B------:R-:W2:Y:S04]  /*03d0*/  LDG.E.S8 R17, desc[UR6][R16.64] ;  /* 0x0000000610117981 */ /* 0x000ea8000c1e1300 */
[----:B------:R-:W3:Y:S01]  /*03e0*/  LDG.E.64 R8, desc[UR6][R2.64] ;  /* 0x0000000602087981 */ /* 0x000ee2000c1e1b00 */
[----:B------:R-:W-:-:S03]  /*03f0*/  IADD3 R4, P1, PT, R5, UR4, RZ ;  /* 0x0000000405047c10 */ /* 0x000fc6000ff3e0ff */
[----:B------:R-:W4:Y:S01]  /*0400*/  LDG.E.64 R6, desc[UR6][R2.64+0x10] ;  /* 0x0000100602067981 */ /* 0x000f22000c1e1b00 */
[----:B------:R-:W-:-:S03]  /*0410*/  LEA.HI.X.SX32 R5, R5, UR5, 0x1, P1 ;  /* 0x0000000505057c11 */ /* 0x000fc600088f0eff */
[----:B------:R-:W5:Y:S04]  /*0420*/  LDG.E.S8 R14, desc[UR6][R14.64] ;  /* 0x000000060e0e7981 */ /* 0x000f68000c1e1300 */
[----:B------:R-:W5:Y:S04]  /*0430*/  LDG.E.S8 R18, desc[UR6][R4.64] ;  /* 0x0000000604127981 */ /* 0x000f68000c1e1300 */
[----:B------:R-:W5:Y:S01]  /*0440*/  LDG.E.64 R10, desc[UR6][R2.64+0x8] ;  /* 0x00000806020a7981 */ /* 0x000f62000c1e1b00 */
[----:B------:R-:W-:Y:S01]  /*0450*/  BSSY.RECONVERGENT B0, `(.L_x_2) ;  /* 0x0000029000007945 */ /* 0x000fe20003800200 */
[----:B--2---:R-:W-:-:S02]  /*0460*/  IADD3 R13, PT, PT, R0, R17, R12 ;  /* 0x00000011000d7210 */ /* 0x004fc40007ffe00c */
[----:B---3--:R-:W-:-:S04]  /*0470*/  SHF.R.U32.HI R0, RZ, 0x2, R9 ;  /* 0x00000002ff007819 */ /* 0x008fc80000011609 */
[----:B------:R-:W-:Y:S01]  /*0480*/  LOP3.LUT R0, R0, R9, RZ, 0x3c, !PT ;  /* 0x0000000900007212 */ /* 0x000fe200078e3cff */
[----:B----4-:R-:W-:-:S04]  /*0490*/  IMAD.SHL.U32 R9, R7, 0x10, RZ ;  /* 0x0000001007097824 */ /* 0x010fc800078e00ff */
[----:B------:R-:W-:Y:S01]  /*04a0*/  IMAD.SHL.U32 R12, R0, 0x2, RZ ;  /* 0x00000002000c7824 */ /* 0x000fe200078e00ff */
[----:B-----5:R-:W-:Y:S02]  /*04b0*/  IADD3 R13, PT, PT, R13, 0x7ffffffe, R14 ;  /* 0x7ffffffe0d0d7810 */ /* 0x020fe40007ffe00e */
[----:B------:R-:W-:Y:S02]  /*04c0*/  LEA R18, R18, 0xfffffffe, 0x2 ;  /* 0xfffffffe12127811 */ /* 0x000fe400078e10ff */
[----:B------:R-:W-:Y:S01]  /*04d0*/  LOP3.LUT R12, R0, R12, R9, 0x96, !PT ;  /* 0x0000000c000c7212 */ /* 0x000fe200078e9609 */
[----:B------:R-:W-:Y:S02]  /*04e0*/  IMAD.MOV.U32 R15, RZ, RZ, R6 ;  /* 0x000000ffff0f7224 */ /* 0x000fe400078e0006 */
[----:B------:R-:W-:Y:S01]  /*04f0*/  IMAD.MOV.U32 R16, RZ, RZ, R7 ;  /* 0x000000ffff107224 */ /* 0x000fe200078e0007 */
[----:B------:R-:W-:Y:S01]  /*0500*/  LOP3.LUT R17, R12, R7, RZ, 0x3c, !PT ;  /* 0x000000070c117212 */ /* 0x000fe200078e3cff */
[----:B------:R-:W-:-:S02]  /*0510*/  IMAD.MOV.U32 R14, RZ, RZ, R11 ;  /* 0x000000ffff0e7224 */ /* 0x000fc400078e000b */
[----:B------:R-:W-:Y:S02]  /*0520*/  VIADD R8, R8, 0x587c5 ;  /* 0x000587c508087836 */ /* 0x000fe40000000000 */
[----:B------:R-:W-:Y:S02]  /*0530*/  IMAD.MOV.U32 R9, RZ, RZ, R10 ;  /* 0x000000ffff097224 */ /* 0x000fe400078e000a */
[----:B------:R-:W-:Y:S01]  /*0540*/  IMAD R13, R13, R18, RZ ;  /* 0x000000120d0d7224 */ /* 0x000fe200078e02ff */
[----:B------:R0:W-:Y:S03]  /*0550*/  STG.E.64 desc[UR6][R2.64+0x10], R16 ;  /* 0x0000101002007986 */ /* 0x0001e6000c101b06 */
[----:B------:R-:W-:Y:S01]  /*0560*/  IMAD.SHL.U32 R13, R13, 0x2, RZ ;  /* 0x000000020d0d7824 */ /* 0x000fe200078e00ff */
[----:B------:R0:W-:Y:S04]  /*0570*/  STG.E.64 desc[UR6][R2.64+0x8], R14 ;  /* 0x0000080e02007986 */ /* 0x0001e8000c101b06 */
[----:B------:R0:W-:Y:S01]  /*0580*/  STG.E.64 desc[UR6][R2.64], R8 ;  /* 0x0000000802007986 */ /* 0x0001e2000c101b06 */
[----:B------:R-:W-:Y:S01]  /*0590*/  ISETP.GE.AND P0, PT, R13, 0x1, PT ;  /* 0x000000010d00780c */ /* 0x000fe20003f06270 */
[----:B------:R-:W-:-:S12]  /*05a0*/  IMAD.IADD R0, R17, 0x1, R8 ;  /* 0x0000000111007824 */ /* 0x000fd800078e0208 */
[----:B0-----:R-:W-:Y:S05]  /*05b0*/  @!P0 BRA `(.L_x_3) ;  /* 0x0000000000488947 */ /* 0x001fea0003800000 */
[----:B------:R-:W0:Y:S01]  /*05c0*/  LDCU UR4, c[0x0][0x388] ;  /* 0x00007100ff0477ac */ /* 0x000e220008000800 */
[----:B------:R-:W-:Y:S01]  /*05d0*/  I2FP.F32.U32 R13, R13 ;  /* 0x0000000d000d7245 */ /* 0x000fe20000201000 */
[----:B------:R-:W-:Y:S01]  /*05e0*/  IMAD.MOV.U32 R2, RZ, RZ, 0x3bbb989d ;  /* 0x3bbb989dff027424 */ /* 0x000fe200078e00ff */
[----:B------:R-:W-:Y:S01]  /*05f0*/  I2FP.F32.U32 R0, R0 ;  /* 0x0000000000007245 */ /* 0x000fe20000201000 */
[----:B------:R-:W-:Y:S02]  /*0600*/  IMAD.MOV.U32 R3, RZ, RZ, 0x437c0000 ;  /* 0x437c0000ff037424 */ /* 0x000fe400078e00ff */
[----:B------:R-:W-:-:S04]  /*0610*/  IMAD.MOV.U32 R7, RZ, RZ, 0x2f800000 ;  /* 0x2f800000ff077424 */ /* 0x000fc800078e00ff */
[----:B------:R-:W-:Y:S01]  /*0620*/  FFMA R0, R0, R7, 1.1641532182693481445e-10 ;  /* 0x2f00000000007423 */ /* 0x000fe20000000007 */
[----:B0-----:R-:W-:-:S04]  /*0630*/  FMUL R13, R13, -UR4 ;  /* 0x800000040d0d7c20 */ /* 0x001fc80008400000 */
[----:B------:R-:W-:-:S04]  /*0640*/  FFMA.SAT R2, R13, R2, 0.5 ;  /* 0x3f0000000d027423 */ /* 0x000fc80000002002 */
[----:B------:R-:W-:-:S04]  /*0650*/  FFMA.RM R2, R2, R3, 12582913 ;  /* 0x4b40000102027423 */ /* 0x000fc80000004003 */
[C---:B------:R-:W-:Y:S01]  /*0660*/  FADD R6, R2.reuse, -12583039 ;  /* 0xcb40007f02067421 */ /* 0x040fe20000000000 */
[----:B------:R-:W-:-:S03]  /*0670*/  IMAD.SHL.U32 R2, R2, 0x800000, RZ ;  /* 0x0080000002027824 */ /* 0x000fc600078e00ff */
[----:B------:R-:W-:-:S04]  /*0680*/  FFMA R6, R13, 1.4426950216293334961, -R6 ;  /* 0x3fb8aa3b0d067823 */ /* 0x000fc80000000806 */
[----:B------:R-:W-:-:S04]  /*0690*/  FFMA R6, R13, 1.925963033500011079e-08, R6 ;  /* 0x32a570600d067823 */ /* 0x000fc80000000006 */
[----:B------:R-:W0:Y:S02]  /*06a0*/  MUFU.EX2 R3, R6 ;  /* 0x0000000600037308 */ /* 0x000e240000000800 */
[----:B0-----:R-:W-:-:S05]  /*06b0*/  FMUL R3, R2, R3 ;  /* 0x0000000302037220 */ /* 0x001fca0000400000 */
[----:B------:R-:W-:-:S13]  /*06c0*/  FSETP.GT.AND P0, PT, R3, R0, PT ;  /* 0x000000000300720b */ /* 0x000fda0003f04000 */
[----:B------:R-:W-:Y:S05]  /*06d0*/  @!P0 EXIT ;  /* 0x000000000000894d */ /* 0x000fea0003800000 */
.L_x_3:
[----:B------:R-:W-:Y:S05]  /*06e0*/  BSYNC.RECONVERGENT B0 ;  /* 0x0000000000007941 */ /* 0x000fea0003800200 */
.L_x_2:
[----:B------:R-:W2:Y:S02]  /*06f0*/  LDG.E.U8 R0, desc[UR6][R4.64] ;  /* 0x0000000604007981 */ /* 0x000ea4000c1e1100 */
[----:B--2---:R-:W-:-:S04]  /*0700*/  ISETP.NE.AND P0, PT, R0, RZ, PT ;  /* 0x000000ff0000720c */ /* 0x004fc80003f05270 */
[----:B------:R-:W-:-:S05]  /*0710*/  SEL R3, RZ, 0x1, P0 ;  /* 0x00000001ff037807 */ /* 0x000fca0000000000 */
[----:B------:R-:W-:Y:S01]  /*0720*/  STG.E.U8 desc[UR6][R4.64], R3 ;  /* 0x0000000304007986 */ /* 0x000fe2000c101106 */
[----:B------:R-:W-:Y:S05]  /*0730*/  EXIT ;  /* 0x000000000000794d */ /* 0x000fea0003800000 */
.L_x_4:
[----:B------:R-:W-:-:S00]  /*0740*/  BRA `(.L_x_4) ;  /* 0xfffffffc00fc7947 */ /* 0x000fc0000383ffff */
[----:B------:R-:W-:-:S00]  /*0750*/  NOP ;  /* 0x0000000000007918 */ /* 0x000fc00000000000 */
        /* <DEDUP_REMOVED lines=10> */
.L_x_14:


//--------------------- .text._Z19setup_curand_kernelP17curandStateXORWOWm --------------------------
	.section	.text._Z19setup_curand_kernelP17curandStateXORWOWm,"ax",@progbits
	.align	128
        .global         _Z19setup_curand_kernelP17curandStateXORWOWm
        .type           _Z19setup_curand_kernelP17curandStateXORWOWm,@function
        .size           _Z19setup_curand_kernelP17curandStateXORWOWm,(.L_x_15 - _Z19setup_curand_kernelP17curandStateXORWOWm)
        .other          _Z19setup_curand_kernelP17curandStateXORWOWm,@"STO_CUDA_ENTRY STV_DEFAULT"
_Z19setup_curand_kernelP17curandStateXORWOWm:
.text._Z19setup_curand_kernelP17curandStateXORWOWm:
[----:B------:R-:W-:Y:S01]  /*0000*/  LDC R1, c[0x0][0x37c] ;  /* 0x0000df00ff017b82 */ /* 0x000fe20000000800 */
[----:B------:R-:W0:Y:S07]  /*0010*/  S2R R4, SR_TID.X ;  /* 0x0000000000047919 */ /* 0x000e2e0000002100 */
[----:B------:R-:W1:Y:S01]  /*0020*/  LDC.64 R2, c[0x0][0x388] ;  /* 0x0000e200ff027b82 */ /* 0x000e620000000a00 */
[----:B------:R-:W2:Y:S01]  /*0030*/  LDCU.64 UR4, c[0x0][0x358] ;  /* 0x00006b00ff0477ac */ /* 0x000ea20008000a00 */
[----:B------:R-:W-:Y:S06]  /*0040*/  BSSY.RECONVERGENT B0, `(.L_x_5) ;  /* 0x00000e5000007945 */ /* 0x000fec0003800200 */
[----:B------:R-:W0:Y:S08]  /*0050*/  S2UR UR6, SR_CTAID.X ;  /* 0x00000000000679c3 */ /* 0x000e300000002500 */
[----:B------:R-:W0:Y:S08]  /*0060*/  LDC R13, c[0x0][0x360] ;  /* 0x0000d800ff0d7b82 */ /* 0x000e300000000800 */
[----:B------:R-:W3:Y:S01]  /*0070*/  LDC.64 R6, c[0x0][0x380] ;  /* 0x0000e000ff067b82 */ /* 0x000ee20000000a00 */
[----:B-1----:R-:W-:-:S02]  /*0080*/  LOP3.LUT R0, R2, 0xaad26b49, RZ, 0x3c, !PT ;  /* 0xaad26b4902007812 */ /* 0x002fc400078e3cff */
[----:B------:R-:W-:-:S03]  /*0090*/  LOP3.LUT R2, R3, 0xf7dcefdd, RZ, 0x3c, !PT ;  /* 0xf7dcefdd03027812 */ /* 0x000fc600078e3cff */
[----:B------:R-:W-:Y:S02]  /*00a0*/  IMAD R0, R0, 0x4182bed5, RZ ;  /* 0x4182bed500007824 */ /* 0x000fe400078e02ff */
[----:B------:R-:W-:Y:S02]  /*00b0*/  IMAD R3, R2, -0x658354e5, RZ ;  /* 0x9a7cab1b02037824 */ /* 0x000fe400078e02ff */
[C---:B------:R-:W-:Y:S01]  /*00c0*/  VIADD R5, R0.reuse, 0x75bcd15 ;  /* 0x075bcd1500057836 */ /* 0x040fe20000000000 */
[C---:B------:R-:W-:Y:S01]  /*00d0*/  LOP3.LUT R8, R0.reuse, 0x159a55e5, RZ, 0x3c, !PT ;  /* 0x159a55e500087812 */ /* 0x040fe200078e3cff */
[C---:B------:R-:W-:Y:S01]  /*00e0*/  VIADD R11, R0.reuse, 0x583f19 ;  /* 0x00583f19000b7836 */ /* 0x040fe20000000000 */
[C---:B------:R-:W-:Y:S01]  /*00f0*/  LOP3.LUT R10, R3.reuse, 0x5491333, RZ, 0x3c, !PT ;  /* 0x05491333030a7812 */ /* 0x040fe200078e3cff */
[----:B------:R-:W-:Y:S02]  /*0100*/  VIADD R9, R3, 0x1f123bb5 ;  /* 0x1f123bb503097836 */ /* 0x000fe40000000000 */
[----:B0-----:R-:W-:Y:S01]  /*0110*/  IMAD R13, R13, UR6, R4 ;  /* 0x000000060d0d7c24 */ /* 0x001fe2000f8e0204 */
[----:B------:R-:W-:-:S04]  /*0120*/  IADD3 R4, PT, PT, R0, 0x64f0c9, R3 ;  /* 0x0064f0c900047810 */ /* 0x000fc80007ffe003 */
[C---:B------:R-:W-:Y:S01]  /*0130*/  ISETP.NE.AND P0, PT, R13.reuse, RZ, PT ;  /* 0x000000ff0d00720c */ /* 0x040fe20003f05270 */
[----:B---3--:R-:W-:-:S05]  /*0140*/  IMAD.WIDE R6, R13, 0x30, R6 ;  /* 0x000000300d067825 */ /* 0x008fca00078e0206 */
[----:B--2---:R0:W-:Y:S04]  /*0150*/  STG.E.64 desc[UR4][R6.64], R4 ;  /* 0x0000000406007986 */ /* 0x0041e8000c101b04 */
[----:B------:R0:W-:Y:S04]  /*0160*/  STG.E.64 desc[UR4][R6.64+0x8], R8 ;  /* 0x0000080806007986 */ /* 0x0001e8000c101b04 */
[----:B------:R0:W-:Y:S01]  /*0170*/  STG.E.64 desc[UR4][R6.64+0x10], R10 ;  /* 0x0000100a06007986 */ /* 0x0001e2000c101b04 */
[----:B------:R-:W-:Y:S05]  /*0180*/  @!P0 BRA `(.L_x_6) ;  /* 0x0000000c00408947 */ /* 0x000fea0003800000 */
[----:B------:R-:W-:Y:S01]  /*0190*/  SHF.R.S32.HI R0, RZ, 0x1f, R13 ;  /* 0x0000001fff007819 */ /* 0x000fe2000001140d */
[----:B------:R-:W-:-:S07]  /*01a0*/  IMAD.MOV.U32 R12, RZ, RZ, RZ ;  /* 0x000000ffff0c7224 */ /* 0x000fce00078e00ff */
.L_x_12:
[----:B-1----:R-:W-:Y:S01]  /*01b0*/  LOP3.LUT R2, R13, 0x3, RZ, 0xc0, !PT ;  /* 0x000000030d027812 */ /* 0x002fe200078ec0ff */
[----:B------:R-:W-:Y:S03]  /*01c0*/  BSSY.RECONVERGENT B1, `(.L_x_7) ;  /* 0x00000c6000017945 */ /* 0x000fe60003800200 */
[----:B------:R-:W-:-:S04]  /*01d0*/  ISETP.NE.U32.AND P0, PT, R2, RZ, PT ;  /* 0x000000ff0200720c */ /* 0x000fc80003f05070 */
[----:B------:R-:W-:-:S13]  /*01e0*/  ISETP.NE.AND.EX P0, PT, RZ, RZ, PT, P0 ;  /* 0x000000ffff00720c */ /* 0x000fda0003f05300 */
[----:B------:R-:W-:Y:S05]  /*01f0*/  @!P0 BRA `(.L_x_8) ;  /* 0x0000000c00088947 */ /* 0x000fea0003800000 */
[----:B0-----:R-:W0:Y:S01]  /*0200*/  LDC.64 R8, c[0x4][RZ] ;  /* 0x01000000ff087b82 */ /* 0x001e220000000a00 */
[----:B------:R-:W-:Y:S02]  /*0210*/  IMAD.MOV.U32 R14, RZ, RZ, RZ ;  /* 0x000000ffff0e7224 */ /* 0x000fe400078e00ff */
[----:B0-----:R-:W-:-:S07]  /*0220*/  IMAD.WIDE.U32 R8, R12, 0xc80, R8 ;  /* 0x00000c800c087825 */ /* 0x001fce00078e0008 */
.L_x_11:
[----:B-1----:R-:W-:Y:S01]  /*0230*/  IMAD.MOV.U32 R15, RZ, RZ, RZ ;  /* 0x000000ffff0f7224 */ /* 0x002fe200078e00ff */
[----:B------:R-:W-:Y:S01]  /*0240*/  CS2R R2, SRZ ;  /* 0x0000000000027805 */ /* 0x000fe2000001ff00 */
[----:B------:R-:W-:Y:S01]  /*0250*/  IMAD.MOV.U32 R17, RZ, RZ, RZ ;  /* 0x000000ffff117224 */ /* 0x000fe200078e00ff */
[----:B------:R-:W-:-:S07]  /*0260*/  CS2R R4, SRZ ;  /* 0x0000000000047805 */ /* 0x000fce000001ff00 */
.L_x_10:
[----:B------:R-:W-:-:S05]  /*0270*/  IMAD.WIDE.U32 R10, R17, 0x4, R6 ;  /* 0x00000004110a7825 */ /* 0x000fca00078e0006 */
[----:B------:R0:W5:Y:S01]  /*0280*/  LDG.E R16, desc[UR4][R10.64+0x4] ;  /* 0x000004040a107981 */ /* 0x000162000c1e1900 */
[----:B------:R-:W-:-:S07]  /*0290*/  IMAD.MOV.U32 R19, RZ, RZ, RZ ;  /* 0x000000ffff137224 */ /* 0x000fce00078e00ff */
.L_x_9:
[----:B-----5:R-:W-:Y:S01]  /*02a0*/  SHF.R.U32.HI R24, RZ, R19, R16 ;  /* 0x00000013ff187219 */ /* 0x020fe20000011610 */
[----:B0-----:R-:W-:-:S03]  /*02b0*/  IMAD.SHL.U32 R10, R17, 0x20, RZ ;  /* 0x00000020110a7824 */ /* 0x001fc600078e00ff */
[----:B------:R-:W-:Y:S01]  /*02c0*/  LOP3.LUT R11, R24, 0x1, RZ, 0xc0, !PT ;  /* 0x00000001180b7812 */ /* 0x000fe200078ec0ff */
[----:B------:R-:W-:-:S03]  /*02d0*/  IMAD.IADD R10, R10, 0x1, R19 ;  /* 0x000000010a0a7824 */ /* 0x000fc600078e0213 */
[----:B------:R-:W-:Y:S01]  /*02e0*/  ISETP.NE.U32.AND P0, PT, R11, 0x1, PT ;  /* 0x000000010b00780c */ /* 0x000fe20003f05070 */
[----:B------:R-:W-:-:S03]  /*02f0*/  IMAD R11, R10, 0x5, RZ ;  /* 0x000000050a0b7824 */ /* 0x000fc600078e02ff */
[----:B------:R-:W-:Y:S01]  /*0300*/  R2P PR, R24, 0x7e ;  /* 0x0000007e18007804 */ /* 0x000fe20000000000 */
[----:B------:R-:W-:-:S08]  /*0310*/  IMAD.WIDE.U32 R10, R11, 0x4, R8 ;  /* 0x000000040b0a7825 */ /* 0x000fd000078e0008 */
[----:B------:R-:W2:Y:S04]  /*0320*/  @!P0 LDG.E R18, desc[UR4][R10.64] ;  /* 0x000000040a128981 */ /* 0x000ea8000c1e1900 */
[----:B------:R-:W3:Y:S04]  /*0330*/  @!P0 LDG.E R20, desc[UR4][R10.64+0x10] ;  /* 0x000010040a148981 */ /* 0x000ee8000c1e1900 */
[----:B------:R-:W4:Y:S04]  /*0340*/  @P1 LDG.E R22, desc[UR4][R10.64+0x14] ;  /* 0x000014040a161981 */ /* 0x000f28000c1e1900 */
[----:B------:R-:W4:Y:S04]  /*0350*/  @P2 LDG.E R26, desc[UR4][R10.64+0x28] ;  /* 0x000028040a1a2981 */ /* 0x000f28000c1e1900 */
[----:B------:R-:W4:Y:S04]  /*0360*/  @!P0 LDG.E R21, desc[UR4][R10.64+0x4] ;  /* 0x000004040a158981 */ /* 0x000f28000c1e1900 */
[----:B------:R-:W4:Y:S04]  /*0370*/  @!P0 LDG.E R23, desc[UR4][R10.64+0xc] ;  /* 0x00000c040a178981 */ /* 0x000f28000c1e1900 */
[----:B------:R-:W4:Y:S04]  /*0380*/  @P1 LDG.E R25, desc[UR4][R10.64+0x18] ;  /* 0x000018040a191981 */ /* 0x000f28000c1e1900 */
[----:B------:R-:W4:Y:S04]  /*0390*/  @P3 LDG.E R28, desc[UR4][R10.64+0x3c] ;  /* 0x00003c040a1c3981 */ /* 0x000f28000c1e1900 */
[----:B------:R-:W4:Y:S01]  /*03a0*/  @P6 LDG.E R27, desc[UR4][R10.64+0x7c] ;  /* 0x00007c040a1b6981 */ /* 0x000f22000c1e1900 */
[----:B--2---:R-:W-:-:S03]  /*03b0*/  @!P0 LOP3.LUT R15, R15, R18, RZ, 0x3c, !PT ;  /* 0x000000120f0f8212 */ /* 0x004fc600078e3cff */
[----:B------:R-:W2:Y:S01]  /*03c0*/  @!P0 LDG.E R18, desc[UR4][R10.64+0x8] ;  /* 0x000008040a128981 */ /* 0x000ea2000c1e1900 */
[----:B---3--:R-:W-:-:S03]  /*03d0*/  @!P0 LOP3.LUT R3, R3, R20, RZ, 0x3c, !PT ;  /* 0x0000001403038212 */ /* 0x008fc600078e3cff */
[----:B------:R-:W3:Y:S01]  /*03e0*/  @P1 LDG.E R20, desc[UR4][R10.64+0x24] ;  /* 0x000024040a141981 */ /* 0x000ee2000c1e1900 */
[----:B----4-:R-:W-:-:S03]  /*03f0*/  @P1 LOP3.LUT R15, R15, R22, RZ, 0x3c, !PT ;  /* 0x000000160f0f1212 */ /* 0x010fc600078e3cff */
[----:B------:R-:W4:Y:S01]  /*0400*/  @P2 LDG.E R22, desc[UR4][R10.64+0x38] ;  /* 0x000038040a162981 */ /* 0x000f22000c1e1900 */
[----:B------:R-:W-:-:S03]  /*0410*/  @P2 LOP3.LUT R15, R15, R26, RZ, 0x3c, !PT ;  /* 0x0000001a0f0f2212 */ /* 0x000fc600078e3cff */
[----:B------:R-:W4:Y:S01]  /*0420*/  @P4 LDG.E R26, desc[UR4][R10.64+0x50] ;  /* 0x000050040a1a4981 */ /* 0x000f22000c1e1900 */
[----:B------:R-:W-:-:S03]  /*0430*/  @!P0 LOP3.LUT R4, R4, R21, RZ, 0x3c, !PT ;  /* 0x0000001504048212 */ /* 0x000fc600078e3cff */
[----:B------:R-:W4:Y:S01]  /*0440*/  @P1 LDG.E R21, desc[UR4][R10.64+0x20] ;  /* 0x000020040a151981 */ /* 0x000f22000c1e1900 */
[----:B------:R-:W-:-:S03]  /*0450*/  @!P0 LOP3.LUT R2, R2, R23, RZ, 0x3c, !PT ;  /* 0x0000001702028212 */ /* 0x000fc600078e3cff */
[----:B------:R-:W4:Y:S01]  /*0460*/  @P2 LDG.E R23, desc[UR4][R10.64+0x2c] ;  /* 0x00002c040a172981 */ /* 0x000f22000c1e1900 */
[----:B------:R-:W-:-:S03]  /*0470*/  @P1 LOP3.LUT R4, R4, R25, RZ, 0x3c, !PT ;  /* 0x0000001904041212 */ /* 0x000fc600078e3cff */
[----:B------:R-:W4:Y:S01]  /*0480*/  @P2 LDG.E R25, desc[UR4][R10.64+0x34] ;  /* 0x000034040a192981 */ /* 0x000f22000c1e1900 */
[----:B--2---:R-:W-:-:S03]  /*0490*/  @!P0 LOP3.LUT R5, R5, R18, RZ, 0x3c, !PT ;  /* 0x0000001205058212 */ /* 0x004fc600078e3cff */
[----:B------:R-:W2:Y:S01]  /*04a0*/  @P1 LDG.E R18, desc[UR4][R10.64+0x1c] ;  /* 0x00001c040a121981 */ /* 0x000ea2000c1e1900 */
[----:B---3--:R-:W-:-:S03]  /*04b0*/  @P1 LOP3.LUT R3, R3, R20, RZ, 0x3c, !PT ;  /* 0x0000001403031212 */ /* 0x008fc600078e3cff */
[----:B------:R-:W3:Y:S01]  /*04c0*/  @P2 LDG.E R20, desc[UR4][R10.64+0x30] ;  /* 0x000030040a142981 */ /* 0x000ee2000c1e1900 */
[----:B----4-:R-:W-:-:S03]  /*04d0*/  @P2 LOP3.LUT R3, R3, R22, RZ, 0x3c, !PT ;  /* 0x0000001603032212 */ /* 0x010fc600078e3cff */
[----:B------:R-:W4:Y:S01]  /*04e0*/  @P3 LDG.E R22, desc[UR4][R10.64+0x4c] ;  /* 0x00004c040a163981 */ /* 0x000f22000c1e1900 */
[----:B------:R-:W-:-:S04]  /*04f0*/  @P3 LOP3.LUT R15, R15, R28, RZ, 0x3c, !PT ;  /* 0x0000001c0f0f3212 */ /* 0x000fc800078e3cff */
[----:B------:R-:W-:Y:S02]  /*0500*/  @P4 LOP3.LUT R15, R15, R26, RZ, 0x3c, !PT ;  /* 0x0000001a0f0f4212 */ /* 0x000fe400078e3cff */
[----:B------:R-:W-:Y:S01]  /*0510*/  @P1 LOP3.LUT R2, R2, R21, RZ, 0x3c, !PT ;  /* 0x0000001502021212 */ /* 0x000fe200078e3cff */
[----:B------:R-:W4:Y:S04]  /*0520*/  @P5 LDG.E R26, desc[UR4][R10.64+0x64] ;  /* 0x000064040a1a5981 */ /* 0x000f28000c1e1900 */
[----:B------:R-:W4:Y:S01]  /*0530*/  @P3 LDG.E R21, desc[UR4][R10.64+0x40] ;  /* 0x000040040a153981 */ /* 0x000f22000c1e1900 */
[----:B------:R-:W-:Y:S02]  /*0540*/  @P2 LOP3.LUT R4, R4, R23, RZ, 0x3c, !PT ;  /* 0x0000001704042212 */ /* 0x000fe400078e3cff */
[----:B------:R-:W-:Y:S01]  /*0550*/  @P2 LOP3.LUT R2, R2, R25, RZ, 0x3c, !PT ;  /* 0x0000001902022212 */ /* 0x000fe200078e3cff */
[----:B------:R-:W4:Y:S04]  /*0560*/  @P3 LDG.E R23, desc[UR4][R10.64+0x48] ;  /* 0x000048040a173981 */ /* 0x000f28000c1e1900 */
[----:B------:R-:W4:Y:S01]  /*0570*/  @P4 LDG.E R25, desc[UR4][R10.64+0x54] ;  /* 0x000054040a194981 */ /* 0x000f22000c1e1900 */
[----:B--2---:R-:W-:-:S03]  /*0580*/  @P1 LOP3.LUT R5, R5, R18, RZ, 0x3c, !PT ;  /* 0x0000001205051212 */ /* 0x004fc600078e3cff */
[----:B------:R-:W2:Y:S01]  /*0590*/  @P3 LDG.E R18, desc[UR4][R10.64+0x44] ;  /* 0x000044040a123981 */ /* 0x000ea2000c1e1900 */
[----:B---3--:R-:W-:-:S03]  /*05a0*/  @P2 LOP3.LUT R5, R5, R20, RZ, 0x3c, !PT ;  /* 0x0000001405052212 */ /* 0x008fc600078e3cff */
[----:B------:R-:W3:Y:S01]  /*05b0*/  @P4 LDG.E R20, desc[UR4][R10.64+0x58] ;  /* 0x000058040a144981 */ /* 0x000ee2000c1e1900 */
[----:B----4-:R-:W-:-:S03]  /*05c0*/  @P3 LOP3.LUT R3, R3, R22, RZ, 0x3c, !PT ;  /* 0x0000001603033212 */ /* 0x010fc600078e3cff */
[----:B------:R-:W4:Y:S01]  /*05d0*/  @P4 LDG.E R22, desc[UR4][R10.64+0x60] ;  /* 0x000060040a164981 */ /* 0x000f22000c1e1900 */
[----:B------:R-:W-:Y:S02]  /*05e0*/  LOP3.LUT P0, RZ, R24, 0x80, RZ, 0xc0, !PT ;  /* 0x0000008018ff7812 */ /* 0x000fe4000780c0ff */
[----:B------:R-:W-:Y:S02]  /*05f0*/  @P5 LOP3.LUT R15, R15, R26, RZ, 0x3c, !PT ;  /* 0x0000001a0f0f5212 */ /* 0x000fe400078e3cff */
[----:B------:R-:W4:Y:S01]  /*0600*/  @P6 LDG.E R26, desc[UR4][R10.64+0x78] ;  /* 0x000078040a1a6981 */ /* 0x000f22000c1e1900 */
[----:B------:R-:W-:-:S03]  /*0610*/  @P3 LOP3.LUT R4, R4, R21, RZ, 0x3c, !PT ;  /* 0x0000001504043212 */ /* 0x000fc600078e3cff */
[----:B------:R-:W4:Y:S01]  /*0620*/  @P4 LDG.E R21, desc[UR4][R10.64+0x5c] ;  /* 0x00005c040a154981 */ /* 0x000f22000c1e1900 */
[----:B------:R-:W-:-:S03]  /*0630*/  @P3 LOP3.LUT R2, R2, R23, RZ, 0x3c, !PT ;  /* 0x0000001702023212 */ /* 0x000fc600078e3cff */
[----:B------:R-:W4:Y:S01]  /*0640*/  @P5 LDG.E R23, desc[UR4][R10.64+0x68] ;  /* 0x000068040a175981 */ /* 0x000f22000c1e1900 */
[----:B------:R-:W-:-:S03]  /*0650*/  @P4 LOP3.LUT R4, R4, R25, RZ, 0x3c, !PT ;  /* 0x0000001904044212 */ /* 0x000fc600078e3cff */
[----:B------:R-:W4:Y:S01]  /*0660*/  @P5 LDG.E R25, desc[UR4][R10.64+0x70] ;  /* 0x000070040a195981 */ /* 0x000f22000c1e1900 */
[----:B--2---:R-:W-:-:S03]  /*0670*/  @P3 LOP3.LUT R5, R5, R18, RZ, 0x3c, !PT ;  /* 0x0000001205053212 */ /* 0x004fc600078e3cff */
[----:B------:R-:W2:Y:S01]  /*0680*/  @P5 LDG.E R18, desc[UR4][R10.64+0x6c] ;  /* 0x00006c040a125981 */ /* 0x000ea2000c1e1900 */
[----:B---3--:R-:W-:-:S03]  /*0690*/  @P4 LOP3.LUT R5, R5, R20, RZ, 0x3c, !PT ;  /* 0x0000001405054212 */ /* 0x008fc600078e3cff */
[----:B------:R-:W3:Y:S01]  /*06a0*/  @P5 LDG.E R20, desc[UR4][R10.64+0x74] ;  /* 0x000074040a145981 */ /* 0x000ee2000c1e1900 */
[----:B----4-:R-:W-:-:S03]  /*06b0*/  @P4 LOP3.LUT R3, R3, R22, RZ, 0x3c, !PT ;  /* 0x0000001603034212 */ /* 0x010fc600078e3cff */
[----:B------:R-:W4:Y:S01]  /*06c0*/  @P0 LDG.E R22, desc[UR4][R10.64+0x8c] ;  /* 0x00008c040a160981 */ /* 0x000f22000c1e1900 */
[----:B------:R-:W-:-:S03]  /*06d0*/  @P6 LOP3.LUT R15, R15, R26, RZ, 0x3c, !PT ;  /* 0x0000001a0f0f6212 */ /* 0x000fc600078e3cff */
        /* <DEDUP_REMOVED lines=13> */
[----:B------:R-:W-:Y:S02]  /*07b0*/  @P6 LOP3.LUT R4, R4, R27, RZ, 0x3c, !PT ;  /* 0x0000001b04046212 */ /* 0x000fe400078e3cff */
[----:B------:R-:W-:Y:S02]  /*07c0*/  @P6 LOP3.LUT R2, R2, R21, RZ, 0x3c, !PT ;  /* 0x0000001502026212 */ /* 0x000fe400078e3cff */
[----:B------:R-:W-:Y:S02]  /*07d0*/  @P0 LOP3.LUT R4, R4, R23, RZ, 0x3c, !PT ;  /* 0x0000001704040212 */ /* 0x000fe400078e3cff */
[----:B------:R-:W-:Y:S02]  /*07e0*/  @P0 LOP3.LUT R2, R2, R25, RZ, 0x3c, !PT ;  /* 0x0000001902020212 */ /* 0x000fe400078e3cff */
[----:B--2---:R-:W-:Y:S02]  /*07f0*/  @P6 LOP3.LUT R5, R5, R18, RZ, 0x3c, !PT ;  /* 0x0000001205056212 */ /* 0x004fe400078e3cff */
[----:B---3--:R-:W-:-:S02]  /*0800*/  @P6 LOP3.LUT R3, R3, R20, RZ, 0x3c, !PT ;  /* 0x0000001403036212 */ /* 0x008fc400078e3cff */
[----:B----4-:R-:W-:Y:S02]  /*0810*/  @P0 LOP3.LUT R5, R5, R22, RZ, 0x3c, !PT ;  /* 0x0000001605050212 */ /* 0x010fe400078e3cff */
[----:B------:R-:W-:Y:S02]  /*0820*/  @P0 LOP3.LUT R3, R3, R26, RZ, 0x3c, !PT ;  /* 0x0000001a03030212 */ /* 0x000fe400078e3cff */
[----:B------:R-:W-:-:S13]  /*0830*/  R2P PR, R24.B1, 0x7f ;  /* 0x0000007f18007804 */ /* 0x000fda0000001000 */
[----:B------:R-:W2:Y:S04]  /*0840*/  @P0 LDG.E R18, desc[UR4][R10.64+0xa0] ;  /* 0x0000a0040a120981 */ /* 0x000ea8000c1e1900 */
[----:B------:R-:W3:Y:S04]  /*0850*/  @P1 LDG.E R22, desc[UR4][R10.64+0xb4] ;  /* 0x0000b4040a161981 */ /* 0x000ee8000c1e1900 */
[----:B------:R-:W4:Y:S04]  /*0860*/  @P2 LDG.E R26, desc[UR4][R10.64+0xc8] ;  /* 0x0000c8040a1a2981 */ /* 0x000f28000c1e1900 */
[----:B------:R-:W4:Y:S04]  /*0870*/  @P3 LDG.E R28, desc[UR4][R10.64+0xdc] ;  /* 0x0000dc040a1c3981 */ /* 0x000f28000c1e1900 */
[----:B------:R-:W4:Y:S04]  /*0880*/  @P0 LDG.E R23, desc[UR4][R10.64+0xa4] ;  /* 0x0000a4040a170981 */ /* 0x000f28000c1e1900 */
[----:B------:R-:W4:Y:S04]  /*0890*/  @P0 LDG.E R20, desc[UR4][R10.64+0xa8] ;  /* 0x0000a8040a140981 */ /* 0x000f28000c1e1900 */
[----:B------:R-:W4:Y:S04]  /*08a0*/  @P4 LDG.E R25, desc[UR4][R10.64+0xf0] ;  /* 0x0000f0040a194981 */ /* 0x000f28000c1e1900 */
        /* <DEDUP_REMOVED lines=21> */
[----:B------:R-:W-:Y:S02]  /*0a00*/  LOP3.LUT P0, RZ, R24, 0x8000, RZ, 0xc0, !PT ;  /* 0x0000800018ff7812 */ /* 0x000fe4000780c0ff */
[----:B----4-:R-:W-:Y:S01]  /*0a10*/  @P5 LOP3.LUT R15, R15, R26, RZ, 0x3c, !PT ;  /* 0x0000001a0f0f5212 */ /* 0x010fe200078e3cff */
[----:B------:R-:W4:Y:S04]  /*0a20*/  @P3 LDG.E R24, desc[UR4][R10.64+0xe4] ;  /* 0x0000e4040a183981 */ /* 0x000f28000c1e1900 */
[----:B------:R-:W2:Y:S01]  /*0a30*/  @P6 LDG.E R26, desc[UR4][R10.64+0x118] ;  /* 0x000118040a1a6981 */ /* 0x000ea2000c1e1900 */
        /* <DEDUP_REMOVED lines=8> */
[----:B---3--:R-:W-:-:S03]  /*0ac0*/  @P2 LOP3.LUT R3, R3, R22, RZ, 0x3c, !PT ;  /* 0x0000001603032212 */ /* 0x008fc600078e3cff */
[----:B------:R-:W3:Y:S01]  /*0ad0*/  @P4 LDG.E R22, desc[UR4][R10.64+0x100] ;  /* 0x000100040a164981 */ /* 0x000ee2000c1e1900 */
[----:B--2---:R-:W-:-:S03]  /*0ae0*/  @P6 LOP3.LUT R15, R15, R26, RZ, 0x3c, !PT ;  /* 0x0000001a0f0f6212 */ /* 0x004fc600078e3cff */
[----:B------:R-:W2:Y:S01]  /*0af0*/  @P0 LDG.E R26, desc[UR4][R10.64+0x12c] ;  /* 0x00012c040a1a0981 */ /* 0x000ea2000c1e1900 */
[----:B----4-:R-:W-:-:S03]  /*0b00*/  @P2 LOP3.LUT R2, R2, R23, RZ, 0x3c, !PT ;  /* 0x0000001702022212 */ /* 0x010fc600078e3cff */
[----:B------:R-:W4:Y:S01]  /*0b10*/  @P4 LDG.E R23, desc[UR4][R10.64+0xfc] ;  /* 0x0000fc040a174981 */ /* 0x000f22000c1e1900 */
[----:B------:R-:W-:-:S03]  /*0b20*/  @P2 LOP3.LUT R5, R5, R20, RZ, 0x3c, !PT ;  /* 0x0000001405052212 */ /* 0x000fc600078e3cff */
[----:B------:R-:W4:Y:S01]  /*0b30*/  @P4 LDG.E R20, desc[UR4][R10.64+0xf8] ;  /* 0x0000f8040a144981 */ /* 0x000f22000c1e1900 */
[----:B------:R-:W-:Y:S02]  /*0b40*/  @P3 LOP3.LUT R2, R2, R27, RZ, 0x3c, !PT ;  /* 0x0000001b02023212 */ /* 0x000fe400078e3cff */
[----:B------:R-:W-:Y:S01]  /*0b50*/  @P3 LOP3.LUT R4, R4, R25, RZ, 0x3c, !PT ;  /* 0x0000001904043212 */ /* 0x000fe200078e3cff */
[----:B------:R-:W4:Y:S01]  /*0b60*/  @P5 LDG.E R27, desc[UR4][R10.64+0x110] ;  /* 0x000110040a1b5981 */ /* 0x000f22000c1e1900 */
[----:B------:R-:W-:-:S03]  /*0b70*/  @P3 LOP3.LUT R5, R5, R24, RZ, 0x3c, !PT ;  /* 0x0000001805053212 */ /* 0x000fc600078e3cff */
[----:B------:R-:W4:Y:S04]  /*0b80*/  @P5 LDG.E R25, desc[UR4][R10.64+0x108] ;  /* 0x000108040a195981 */ /* 0x000f28000c1e1900 */
        /* <DEDUP_REMOVED lines=19> */
[----:B------:R-:W-:-:S05]  /*0cc0*/  VIADD R19, R19, 0x10 ;  /* 0x0000001013137836 */ /* 0x000fca0000000000 */
[----:B------:R-:W-:Y:S02]  /*0cd0*/  ISETP.NE.AND P1, PT, R19, 0x20, PT ;  /* 0x000000201300780c */ /* 0x000fe40003f25270 */
[----:B------:R-:W-:Y:S02]  /*0ce0*/  @P5 LOP3.LUT R3, R3, R18, RZ, 0x3c, !PT ;  /* 0x0000001203035212 */ /* 0x000fe400078e3cff */
[----:B------:R-:W-:Y:S02]  /*0cf0*/  @P6 LOP3.LUT R4, R4, R21, RZ, 0x3c, !PT ;  /* 0x0000001504046212 */ /* 0x000fe400078e3cff */
[----:B---3--:R-:W-:-:S04]  /*0d00*/  @P6 LOP3.LUT R3, R3, R22, RZ, 0x3c, !PT ;  /* 0x0000001603036212 */ /* 0x008fc800078e3cff */
[----:B--2---:R-:W-:Y:S02]  /*0d10*/  @P0 LOP3.LUT R3, R3, R26, RZ, 0x3c, !PT ;  /* 0x0000001a03030212 */ /* 0x004fe400078e3cff */
[----:B----4-:R-:W-:Y:S02]  /*0d20*/  @P6 LOP3.LUT R2, R2, R23, RZ, 0x3c, !PT ;  /* 0x0000001702026212 */ /* 0x010fe400078e3cff */
[----:B------:R-:W-:Y:S02]  /*0d30*/  @P6 LOP3.LUT R5, R5, R20, RZ, 0x3c, !PT ;  /* 0x0000001405056212 */ /* 0x000fe400078e3cff */
[----:B------:R-:W-:Y:S02]  /*0d40*/  @P0 LOP3.LUT R2, R2, R27, RZ, 0x3c, !PT ;  /* 0x0000001b02020212 */ /* 0x000fe400078e3cff */
[----:B------:R-:W-:Y:S02]  /*0d50*/  @P0 LOP3.LUT R4, R4, R25, RZ, 0x3c, !PT ;  /* 0x0000001904040212 */ /* 0x000fe400078e3cff */
[----:B------:R-:W-:Y:S01]  /*0d60*/  @P0 LOP3.LUT R5, R5, R24, RZ, 0x3c, !PT ;  /* 0x0000001805050212 */ /* 0x000fe200078e3cff */
[----:B------:R-:W-:Y:S06]  /*0d70*/  @P1 BRA `(.L_x_9) ;  /* 0xfffffff400481947 */ /* 0x000fec000383ffff */
[----:B------:R-:W-:-:S05]  /*0d80*/  VIADD R17, R17, 0x1 ;  /* 0x0000000111117836 */ /* 0x000fca0000000000 */
[----:B------:R-:W-:-:S13]  /*0d90*/  ISETP.NE.AND P0, PT, R17, 0x5, PT ;  /* 0x000000051100780c */ /* 0x000fda0003f05270 */
[----:B------:R-:W-:Y:S05]  /*0da0*/  @P0 BRA `(.L_x_10) ;  /* 0xfffffff400300947 */ /* 0x000fea000383ffff */
[----:B------:R1:W-:Y:S01]  /*0db0*/  STG.E.64 desc[UR4][R6.64+0x8], R4 ;  /* 0x0000080406007986 */ /* 0x0003e2000c101b04 */
[----:B------:R-:W-:Y:S01]  /*0dc0*/  VIADD R14, R14, 0x1 ;  /* 0x000000010e0e7836 */ /* 0x000fe20000000000 */
[----:B------:R-:W-:Y:S02]  /*0dd0*/  LOP3.LUT R11, R13, 0x3, RZ, 0xc0, !PT ;  /* 0x000000030d0b7812 */ /* 0x000fe400078ec0ff */
[----:B------:R1:W-:Y:S02]  /*0de0*/  STG.E.64 desc[UR4][R6.64+0x10], R2 ;  /* 0x0000100206007986 */ /* 0x0003e4000c101b04 */
[----:B------:R-:W-:Y:S02]  /*0df0*/  ISETP.GE.U32.AND P0, PT, R14, R11, PT ;  /* 0x0000000b0e00720c */ /* 0x000fe40003f06070 */
[----:B------:R1:W-:Y:S11]  /*0e00*/  STG.E desc[UR4][R6.64+0x4], R15 ;  /* 0x0000040f06007986 */ /* 0x0003f6000c101904 */
[----:B------:R-:W-:Y:S05]  /*0e10*/  @!P0 BRA `(.L_x_11) ;  /* 0xfffffff400048947 */ /* 0x000fea000383ffff */
.L_x_8:
[----:B------:R-:W-:Y:S05]  /*0e20*/  BSYNC.RECONVERGENT B1 ;  /* 0x0000000000017941 */ /* 0x000fea0003800200 */
.L_x_7:
[C---:B------:R-:W-:Y:S01]  /*0e30*/  ISETP.GT.U32.AND P0, PT, R13.reuse, 0x3, PT ;  /* 0x000000030d00780c */ /* 0x040fe20003f04070 */
[----:B------:R-:W-:Y:S01]  /*0e40*/  VIADD R12, R12, 0x1 ;  /* 0x000000010c0c7836 */ /* 0x000fe20000000000 */
[--C-:B------:R-:W-:Y:S02]  /*0e50*/  SHF.R.U64 R13, R13, 0x2, R0.reuse ;  /* 0x000000020d0d7819 */ /* 0x100fe40000001200 */
[----:B------:R-:W-:Y:S02]  /*0e60*/  ISETP.GT.U32.AND.EX P0, PT, R0, RZ, PT, P0 ;  /* 0x000000ff0000720c */ /* 0x000fe40003f04100 */
[----:B------:R-:W-:-:S11]  /*0e70*/  SHF.R.U32.HI R0, RZ, 0x2, R0 ;  /* 0x00000002ff007819 */ /* 0x000fd60000011600 */
[----:B------:R-:W-:Y:S05]  /*0e80*/  @P0 BRA `(.L_x_12) ;  /* 0xfffffff000c80947 */ /* 0x000fea000383ffff */
.L_x_6:
[----:B------:R-:W-:Y:S05]  /*0e90*/  BSYNC.RECONVERGENT B0 ;  /* 0x0000000000007941 */ /* 0x000fea0003800200 */
.L_x_5:
[----:B------:R-:W-:Y:S04]  /*0ea0*/  STG.E.64 desc[UR4][R6.64+0x18], RZ ;  /* 0x000018ff06007986 */ /* 0x000fe8000c101b04 */
[----:B------:R-:W-:Y:S04]  /*0eb0*/  STG.E desc[UR4][R6.64+0x20], RZ ;  /* 0x000020ff06007986 */ /* 0x000fe8000c101904 */
[----:B------:R-:W-:Y:S01]  /*0ec0*/  STG.E.64 desc[UR4][R6.64+0x28], RZ ;  /* 0x000028ff06007986 */ /* 0x000fe2000c101b04 */
[----:B------:R-:W-:Y:S05]  /*0ed0*/  EXIT ;  /* 0x000000000000794d */ /* 0x000fea0003800000 */
.L_x_13:
        /* <DEDUP_REMOVED lines=10> */
.L_x_15:


//--------------------- .nv.global.init           --------------------------
	.section	.nv.global.init,"aw",@progbits
	.align	4
.nv.global.init:
	.type		mrg32k3aM1SubSeq,@object
	.size		mrg32k3aM1SubSeq,(mrg32k3aM2SubSeq - mrg32k3aM1SubSeq)
mrg32k3aM1SubSeq:
        /*0000*/ 	.byte	0x0b, 0xcc, 0xee, 0x04, 0x73, 0x29, 0x8b, 0x6f, 0xf6, 0x53, 0x03, 0xf6, 0x23, 0xf6, 0xea, 0xda
        /* <DEDUP_REMOVED lines=125> */
	.type		mrg32k3aM2SubSeq,@object
	.size		mrg32k3aM2SubSeq,(mrg32k3aM1 - mrg32k3aM2SubSeq)
mrg32k3aM2SubSeq:
        /* <DEDUP_REMOVED lines=126> */
	.type		mrg32k3aM1,@object
	.size		mrg32k3aM1,(mrg32k3aM1Seq - mrg32k3aM1)
mrg32k3aM1:
        /* <DEDUP_REMOVED lines=144> */
	.type		mrg32k3aM1Seq,@object
	.size		mrg32k3aM1Seq,(mrg32k3aM2 - mrg32k3aM1Seq)
mrg32k3aM1Seq:
        /* <DEDUP_REMOVED lines=144> */
	.type		mrg32k3aM2,@object
	.size		mrg32k3aM2,(mrg32k3aM2Seq - mrg32k3aM2)
mrg32k3aM2:
        /* <DEDUP_REMOVED lines=144> */
	.type		mrg32k3aM2Seq,@object
	.size		mrg32k3aM2Seq,(precalc_xorwow_matrix - mrg32k3aM2Seq)
mrg32k3aM2Seq:
        /* <DEDUP_REMOVED lines=144> */
	.type		precalc_xorwow_matrix,@object
	.size		precalc_xorwow_matrix,(precalc_xorwow_offset_matrix - precalc_xorwow_matrix)
precalc_xorwow_matrix:
        /* <DEDUP_REMOVED lines=6400> */
	.type		precalc_xorwow_offset_matrix,@object
	.size		precalc_xorwow_offset_matrix,(.L_1 - precalc_xorwow_offset_matrix)
precalc_xorwow_offset_matrix:
        /* <DEDUP_REMOVED lines=6400> */
.L_1:


//--------------------- .nv.shared.reserved.0     --------------------------
	.section	.nv.shared.reserved.0,"aw",@nobits
	.weak		__nv_reservedSMEM_offset_0_alias
	.size		__nv_reservedSMEM_offset_0_alias, 0, 64
	.other		__nv_reservedSMEM_offset_0_alias,@"STO_CUDA_RESERVED_SHARED STV_DEFAULT"
__nv_reservedSMEM_offset_0_alias:
	.zero		0
	.zero		64


//--------------------- .nv.constant0._Z10ising_stepPbfbP17curandStateXORWOW --------------------------
	.section	.nv.constant0._Z10ising_stepPbfbP17curandStateXORWOW,"a",@progbits
	.sectionflags	@""
	.align	4
.nv.constant0._Z10ising_stepPbfbP17curandStateXORWOW:
	.zero		920


//--------------------- .nv.constant0._Z19setup_curand_kernelP17curandStateXORWOWm --------------------------
	.section	.nv.constant0._Z19setup_curand_kernelP17curandStateXORWOWm,"a",@progbits
	.sectionflags	@""
	.align	4
.nv.constant0._Z19setup_curand_kernelP17curandStateXORWOWm:
	.zero		912


//--------------------- SYMBOLS --------------------------

	.type		.nv.reservedSmem.offset0,@object
	.size		.nv.reservedSmem.offset0,0x4
